	.target	sm_86

	.elftype	@"ET_EXEC"


//--------------------- .note.nv.tkinfo           --------------------------
	.section	.note.nv.tkinfo,"",@"SHT_NOTE"
	.sectionflags	@"SHF_NOTE_NV_TKINFO"
	.tkinfo
        /*0018*/ 	.word	0x00000002
        /*0030*/ 	.string	""
        /*0030*/ 	.string	"ptxas"
        /*0030*/ 	.string	"Cuda compilation tools, release 13.1, V13.1.80"
        /*0030*/ 	.string	"Build cuda_13.1.r13.1/compiler.36836380_0"
        /*0030*/ 	.string	"-v  -arch sm_86 "



//--------------------- .note.nv.cuinfo           --------------------------
	.section	.note.nv.cuinfo,"",@"SHT_NOTE"
	.sectionflags	@"SHF_NOTE_NV_CUINFO"
        /*0018*/ 	.short	0x0002
        /*001a*/ 	.short	0x0050
        /*001c*/ 	.short	0x0083
	.zero		2


//--------------------- .nv.info                  --------------------------
	.section	.nv.info,"",@"SHT_CUDA_INFO"
	.align	4


	//----- nvinfo : EIATTR_REGCOUNT
	.align		4
        /*0000*/ 	.byte	0x04, 0x2f
        /*0002*/ 	.short	(.L_1 - .L_0)
	.align		4
.L_0:
        /*0004*/ 	.word	index@(gemm_mma_kernel)
        /*0008*/ 	.word	0x00000080


	//----- nvinfo : EIATTR_FRAME_SIZE
	.align		4
.L_1:
        /*000c*/ 	.byte	0x04, 0x11
        /*000e*/ 	.short	(.L_3 - .L_2)
	.align		4
.L_2:
        /*0010*/ 	.word	index@(gemm_mma_kernel)
        /*0014*/ 	.word	0x00000000


	//----- nvinfo : EIATTR_MIN_STACK_SIZE
	.align		4
.L_3:
        /*0018*/ 	.byte	0x04, 0x12
        /*001a*/ 	.short	(.L_5 - .L_4)
	.align		4
.L_4:
        /*001c*/ 	.word	index@(gemm_mma_kernel)
        /*0020*/ 	.word	0x00000000
.L_5:


//--------------------- .nv.info.gemm_mma_kernel  --------------------------
	.section	.nv.info.gemm_mma_kernel,"",@"SHT_CUDA_INFO"
	.sectionflags	@""
	.align	4


	//----- nvinfo : EIATTR_CUDA_API_VERSION
	.align		4
        /*0000*/ 	.byte	0x04, 0x37
        /*0002*/ 	.short	(.L_7 - .L_6)
.L_6:
        /*0004*/ 	.word	0x00000083


	//----- nvinfo : EIATTR_SW2861232_WAR
	.align		4
.L_7:
        /*0008*/ 	.byte	0x01, 0x35
	.zero		2


	//----- nvinfo : EIATTR_PARAM_CBANK
	.align		4
        /*000c*/ 	.byte	0x04, 0x0a
        /*000e*/ 	.short	(.L_9 - .L_8)
	.align		4
.L_8:
        /*0010*/ 	.word	index@(.nv.constant0.gemm_mma_kernel)
        /*0014*/ 	.short	0x0160
        /*0016*/ 	.short	0x0024


	//----- nvinfo : EIATTR_CBANK_PARAM_SIZE
	.align		4
.L_9:
        /*0018*/ 	.byte	0x03, 0x19
        /*001a*/ 	.short	0x0024


	//----- nvinfo : EIATTR_KPARAM_INFO
	.align		4
        /*001c*/ 	.byte	0x04, 0x17
        /*001e*/ 	.short	(.L_11 - .L_10)
.L_10:
        /*0020*/ 	.word	0x00000000
        /*0024*/ 	.short	0x0005
        /*0026*/ 	.short	0x0020
        /*0028*/ 	.byte	0x00, 0xf0, 0x11, 0x00


	//----- nvinfo : EIATTR_KPARAM_INFO
	.align		4
.L_11:
        /*002c*/ 	.byte	0x04, 0x17
        /*002e*/ 	.short	(.L_13 - .L_12)
.L_12:
        /*0030*/ 	.word	0x00000000
        /*0034*/ 	.short	0x0004
        /*0036*/ 	.short	0x001c
        /*0038*/ 	.byte	0x00, 0xf0, 0x11, 0x00


	//----- nvinfo : EIATTR_KPARAM_INFO
	.align		4
.L_13:
        /*003c*/ 	.byte	0x04, 0x17
        /*003e*/ 	.short	(.L_15 - .L_14)
.L_14:
        /*0040*/ 	.word	0x00000000
        /*0044*/ 	.short	0x0003
        /*0046*/ 	.short	0x0018
        /*0048*/ 	.byte	0x00, 0xf0, 0x11, 0x00


	//----- nvinfo : EIATTR_KPARAM_INFO
	.align		4
.L_15:
        /*004c*/ 	.byte	0x04, 0x17
        /*004e*/ 	.short	(.L_17 - .L_16)
.L_16:
        /*0050*/ 	.word	0x00000000
        /*0054*/ 	.short	0x0002
        /*0056*/ 	.short	0x0010
        /*0058*/ 	.byte	0x00, 0xf0, 0x21, 0x00


	//----- nvinfo : EIATTR_KPARAM_INFO
	.align		4
.L_17:
        /*005c*/ 	.byte	0x04, 0x17
        /*005e*/ 	.short	(.L_19 - .L_18)
.L_18:
        /*0060*/ 	.word	0x00000000
        /*0064*/ 	.short	0x0001
        /*0066*/ 	.short	0x0008
        /*0068*/ 	.byte	0x00, 0xf0, 0x21, 0x00


	//----- nvinfo : EIATTR_KPARAM_INFO
	.align		4
.L_19:
        /*006c*/ 	.byte	0x04, 0x17
        /*006e*/ 	.short	(.L_21 - .L_20)
.L_20:
        /*0070*/ 	.word	0x00000000
        /*0074*/ 	.short	0x0000
        /*0076*/ 	.short	0x0000
        /*0078*/ 	.byte	0x00, 0xf0, 0x21, 0x00


	//----- nvinfo : EIATTR_WMMA_USED
	.align		4
.L_21:
        /*007c*/ 	.byte	0x01, 0x2b
	.zero		2


	//----- nvinfo : EIATTR_MAXREG_COUNT
	.align		4
        /*0080*/ 	.byte	0x03, 0x1b
        /*0082*/ 	.short	0x00ff


	//----- nvinfo : EIATTR_NUM_BARRIERS
	.align		4
        /*0084*/ 	.byte	0x02, 0x4c
        /*0086*/ 	.byte	0x01
	.zero		1


	//----- nvinfo : EIATTR_MERCURY_ISA_VERSION
	.align		4
        /*0088*/ 	.byte	0x03, 0x5f
        /*008a*/ 	.short	0x0000


	//----- nvinfo : EIATTR_EXIT_INSTR_OFFSETS
	.align		4
        /*008c*/ 	.byte	0x04, 0x1c
        /*008e*/ 	.short	(.L_23 - .L_22)


	//   ....[0]....
.L_22:
        /*0090*/ 	.word	0x00003d10


	//   ....[1]....
        /*0094*/ 	.word	0x00004710


	//   ....[2]....
        /*0098*/ 	.word	0x00004850


	//----- nvinfo : EIATTR_MAX_THREADS
	.align		4
.L_23:
        /*009c*/ 	.byte	0x04, 0x05
        /*009e*/ 	.short	(.L_25 - .L_24)
.L_24:
        /*00a0*/ 	.word	0x00000080
        /*00a4*/ 	.word	0x00000001
        /*00a8*/ 	.word	0x00000001


	//----- nvinfo : EIATTR_CRS_STACK_SIZE
	.align		4
.L_25:
        /*00ac*/ 	.byte	0x04, 0x1e
        /*00ae*/ 	.short	(.L_27 - .L_26)
.L_26:
        /*00b0*/ 	.word	0x00000000
.L_27:


//--------------------- .nv.callgraph             --------------------------
	.section	.nv.callgraph,"",@"SHT_CUDA_CALLGRAPH"
	.align	4
	.sectionentsize	8
	.align		4
        /*0000*/ 	.word	0x00000000
	.align		4
        /*0004*/ 	.word	0xffffffff
	.align		4
        /*0008*/ 	.word	0x00000000
	.align		4
        /*000c*/ 	.word	0xfffffffe
	.align		4
        /*0010*/ 	.word	0x00000000
	.align		4
        /*0014*/ 	.word	0xfffffffd
	.align		4
        /*0018*/ 	.word	0x00000000
	.align		4
        /*001c*/ 	.word	0xfffffffc


//--------------------- .nv.rel.action            --------------------------
	.section	.nv.rel.action,"",@"SHT_CUDA_RELOCINFO"
	.align	8
	.sectionentsize	8
        /*0000*/ 	.byte	0x73, 0x00, 0x00, 0x00, 0x00, 0x00, 0x00, 0x00, 0x00, 0x00, 0x00, 0x11, 0x25, 0x00, 0x05, 0x36


//--------------------- .nv.constant0.gemm_mma_kernel --------------------------
	.section	.nv.constant0.gemm_mma_kernel,"a",@progbits
	.sectionflags	@""
	.align	4
.nv.constant0.gemm_mma_kernel:
	.zero		388


//--------------------- .text.gemm_mma_kernel     --------------------------
	.section	.text.gemm_mma_kernel,"ax",@progbits
	.sectioninfo	@"SHI_REGISTERS=128"
	.align	128
        .global         gemm_mma_kernel
        .type           gemm_mma_kernel,@function
        .size           gemm_mma_kernel,(.L_x_62 - gemm_mma_kernel)
        .other          gemm_mma_kernel,@"STO_CUDA_ENTRY STV_DEFAULT"
gemm_mma_kernel:
.text.gemm_mma_kernel:
[----:B------:R-:W-:Y:S02]  /*0000*/  IMAD.MOV.U32 R1, RZ, RZ, c[0x0][0x28] ;  /* 0x00000a00ff017624 */ /* 0x000fe400078e00ff */
[----:B------:R-:W1:Y:S01]  /*0010*/  S2R R116, SR_TID.X ;  /* 0x0000000000747919 */ /* 0x000e620000002100 */
[----:B------:R-:W-:Y:S01]  /*0020*/  UMOV UR4, 0x1f ;  /* 0x0000001f00047882 */ /* 0x000fe20000000000 */
[----:B------:R-:W-:Y:S01]  /*0030*/  BSSY B0, `(.L_x_0) ;  /* 0x00001a5000007945 */ /* 0x000fe20003800000 */
[----:B------:R-:W-:Y:S01]  /*0040*/  ULDC UR5, c[0x0][0x180] ;  /* 0x0000600000057ab9 */ /* 0x000fe20000000800 */
[----:B------:R-:W2:Y:S01]  /*0050*/  S2R R125, SR_CTAID.X ;  /* 0x00000000007d7919 */ /* 0x000ea20000002500 */
[----:B------:R-:W-:Y:S01]  /*0060*/  UIADD3 UR4, UR4, UR5, URZ ;  /* 0x0000000504047290 */ /* 0x000fe2000fffe03f */
[----:B------:R-:W-:Y:S01]  /*0070*/  IMAD.MOV.U32 R91, RZ, RZ, RZ ;  /* 0x000000ffff5b7224 */ /* 0x000fe200078e00ff */
[----:B------:R-:W-:Y:S01]  /*0080*/  ULDC.64 UR6, c[0x0][0x118] ;  /* 0x0000460000067ab9 */ /* 0x000fe20000000a00 */
[----:B------:R-:W3:Y:S01]  /*0090*/  S2R R123, SR_CTAID.Y ;  /* 0x00000000007b7919 */ /* 0x000ee20000002600 */
[----:B------:R-:W-:Y:S01]  /*00a0*/  USHF.R.S32.HI UR5, URZ, 0x1f, UR4 ;  /* 0x0000001f3f057899 */ /* 0x000fe20008011404 */
[----:B------:R-:W-:-:S02]  /*00b0*/  IMAD.MOV.U32 R89, RZ, RZ, RZ ;  /* 0x000000ffff597224 */ /* 0x000fc400078e00ff */
[----:B------:R-:W-:Y:S01]  /*00c0*/  IMAD.MOV.U32 R101, RZ, RZ, RZ ;  /* 0x000000ffff657224 */ /* 0x000fe200078e00ff */
[----:B------:R-:W-:Y:S01]  /*00d0*/  ULEA.HI UR5, UR5, UR4, URZ, 0x5 ;  /* 0x0000000405057291 */ /* 0x000fe2000f8f283f */
[----:B------:R-:W-:Y:S02]  /*00e0*/  IMAD.MOV.U32 R97, RZ, RZ, RZ ;  /* 0x000000ffff617224 */ /* 0x000fe400078e00ff */
[----:B------:R-:W-:Y:S01]  /*00f0*/  IMAD.MOV.U32 R93, RZ, RZ, RZ ;  /* 0x000000ffff5d7224 */ /* 0x000fe200078e00ff */
[----:B------:R-:W-:Y:S01]  /*0100*/  USHF.R.S32.HI UR5, URZ, 0x5, UR5 ;  /* 0x000000053f057899 */ /* 0x000fe20008011405 */
[----:B------:R-:W-:Y:S02]  /*0110*/  IMAD.MOV.U32 R85, RZ, RZ, RZ ;  /* 0x000000ffff557224 */ /* 0x000fe400078e00ff */
[----:B------:R-:W-:Y:S02]  /*0120*/  IMAD.MOV.U32 R81, RZ, RZ, RZ ;  /* 0x000000ffff517224 */ /* 0x000fe400078e00ff */
[----:B------:R-:W-:Y:S01]  /*0130*/  IMAD.MOV.U32 R17, RZ, RZ, RZ ;  /* 0x000000ffff117224 */ /* 0x000fe200078e00ff */
[----:B-1----:R-:W-:-:S02]  /*0140*/  ISETP.GT.AND P0, PT, R116, 0x1f, PT ;  /* 0x0000001f7400780c */ /* 0x002fc40003f04270 */
[----:B------:R-:W-:Y:S01]  /*0150*/  SHF.R.S32.HI R5, RZ, 0x1f, R116 ;  /* 0x0000001fff057819 */ /* 0x000fe20000011474 */
[----:B--2---:R-:W-:-:S03]  /*0160*/  IMAD.SHL.U32 R125, R125, 0x80, RZ ;  /* 0x000000807d7d7824 */ /* 0x004fc600078e00ff */
[----:B------:R-:W-:Y:S01]  /*0170*/  LEA.HI R122, R5, R116, RZ, 0x5 ;  /* 0x00000074057a7211 */ /* 0x000fe200078f28ff */
[----:B---3--:R-:W-:-:S03]  /*0180*/  IMAD.SHL.U32 R123, R123, 0x40, RZ ;  /* 0x000000407b7b7824 */ /* 0x008fc600078e00ff */
[----:B------:R-:W-:-:S03]  /*0190*/  LEA.HI.SX32 R122, R122, 0xffffffff, 0x1b ;  /* 0xffffffff7a7a7811 */ /* 0x000fc600078fdaff */
[----:B------:R-:W-:Y:S05]  /*01a0*/  @P0 BRA `(.L_x_1) ;  /* 0x000018d000000947 */ /* 0x000fea0003800000 */
[C---:B------:R-:W-:Y:S01]  /*01b0*/  IMAD.SHL.U32 R4, R116.reuse, 0x8, RZ ;  /* 0x0000000874047824 */ /* 0x040fe200078e00ff */
[C---:B------:R-:W-:Y:S02]  /*01c0*/  IADD3 R2, R116.reuse, 0x40, RZ ;  /* 0x0000004074027810 */ /* 0x040fe40007ffe0ff */
[----:B------:R-:W-:Y:S02]  /*01d0*/  IADD3 R0, R116, 0x20, RZ ;  /* 0x0000002074007810 */ /* 0x000fe40007ffe0ff */
[----:B------:R-:W-:Y:S01]  /*01e0*/  SHF.R.S32.HI R3, RZ, 0x1f, R4 ;  /* 0x0000001fff037819 */ /* 0x000fe20000011404 */
[----:B------:R-:W-:Y:S01]  /*01f0*/  IMAD.SHL.U32 R10, R2, 0x8, RZ ;  /* 0x00000008020a7824 */ /* 0x000fe200078e00ff */
[----:B------:R-:W-:Y:S01]  /*0200*/  SHF.R.S32.HI R15, RZ, 0x1f, R2 ;  /* 0x0000001fff0f7819 */ /* 0x000fe20000011402 */
[----:B------:R-:W-:Y:S01]  /*0210*/  IMAD.SHL.U32 R8, R0, 0x8, RZ ;  /* 0x0000000800087824 */ /* 0x000fe200078e00ff */
[CC--:B------:R-:W-:Y:S02]  /*0220*/  LEA.HI R6, R3.reuse, R4.reuse, RZ, 0x5 ;  /* 0x0000000403067211 */ /* 0x0c0fe400078f28ff */
[----:B------:R-:W-:-:S02]  /*0230*/  LEA.HI R7, R3, R4, RZ, 0x7 ;  /* 0x0000000403077211 */ /* 0x000fc400078f38ff */
[----:B------:R-:W-:Y:S02]  /*0240*/  SHF.R.S32.HI R11, RZ, 0x1f, R10 ;  /* 0x0000001fff0b7819 */ /* 0x000fe4000001140a */
[----:B------:R-:W-:Y:S02]  /*0250*/  LOP3.LUT R3, R6, 0xffffffe0, RZ, 0xc0, !PT ;  /* 0xffffffe006037812 */ /* 0x000fe400078ec0ff */
[----:B------:R-:W-:Y:S02]  /*0260*/  LOP3.LUT R7, R7, 0xffffff80, RZ, 0xc0, !PT ;  /* 0xffffff8007077812 */ /* 0x000fe400078ec0ff */
[----:B------:R-:W-:Y:S01]  /*0270*/  SHF.R.S32.HI R9, RZ, 0x1f, R8 ;  /* 0x0000001fff097819 */ /* 0x000fe20000011408 */
[C---:B------:R-:W-:Y:S01]  /*0280*/  IMAD.IADD R3, R4.reuse, 0x1, -R3 ;  /* 0x0000000104037824 */ /* 0x040fe200078e0a03 */
[----:B------:R-:W-:Y:S01]  /*0290*/  LEA.HI R12, R11, R10, RZ, 0x7 ;  /* 0x0000000a0b0c7211 */ /* 0x000fe200078f38ff */
[----:B------:R-:W-:Y:S01]  /*02a0*/  IMAD.IADD R18, R4, 0x1, -R7 ;  /* 0x0000000104127824 */ /* 0x000fe200078e0a07 */
[----:B------:R-:W-:-:S02]  /*02b0*/  LEA.HI R4, R9, R8, RZ, 0x5 ;  /* 0x0000000809047211 */ /* 0x000fc400078f28ff */
[----:B------:R-:W-:Y:S02]  /*02c0*/  LEA.HI R9, R9, R8, RZ, 0x7 ;  /* 0x0000000809097211 */ /* 0x000fe400078f38ff */
[----:B------:R-:W-:Y:S02]  /*02d0*/  LOP3.LUT R13, R12, 0xffffff80, RZ, 0xc0, !PT ;  /* 0xffffff800c0d7812 */ /* 0x000fe400078ec0ff */
[----:B------:R-:W-:Y:S02]  /*02e0*/  LEA.HI R6, R11, R10, RZ, 0x5 ;  /* 0x0000000a0b067211 */ /* 0x000fe400078f28ff */
[----:B------:R-:W-:Y:S01]  /*02f0*/  LOP3.LUT R7, R4, 0xffffffe0, RZ, 0xc0, !PT ;  /* 0xffffffe004077812 */ /* 0x000fe200078ec0ff */
[----:B------:R-:W-:Y:S01]  /*0300*/  IMAD.IADD R26, R10, 0x1, -R13 ;  /* 0x000000010a1a7824 */ /* 0x000fe200078e0a0d */
[----:B------:R-:W-:Y:S02]  /*0310*/  LOP3.LUT R9, R9, 0xffffff80, RZ, 0xc0, !PT ;  /* 0xffffff8009097812 */ /* 0x000fe400078ec0ff */
[----:B------:R-:W-:Y:S01]  /*0320*/  SHF.R.S32.HI R13, RZ, 0x1f, R0 ;  /* 0x0000001fff0d7819 */ /* 0x000fe20000011400 */
[----:B------:R-:W-:Y:S01]  /*0330*/  IMAD.IADD R4, R8, 0x1, -R7 ;  /* 0x0000000108047824 */ /* 0x000fe200078e0a07 */
[----:B------:R-:W-:Y:S01]  /*0340*/  LOP3.LUT R11, R6, 0xffffffe0, RZ, 0xc0, !PT ;  /* 0xffffffe0060b7812 */ /* 0x000fe200078ec0ff */
[----:B------:R-:W-:Y:S01]  /*0350*/  IMAD.IADD R23, R8, 0x1, -R9 ;  /* 0x0000000108177824 */ /* 0x000fe200078e0a09 */
[----:B------:R-:W-:Y:S01]  /*0360*/  LEA.HI R8, R5, R116, RZ, 0x2 ;  /* 0x0000007405087211 */ /* 0x000fe200078f10ff */
[----:B------:R-:W-:Y:S01]  /*0370*/  IMAD.IADD R25, R125, 0x1, R26 ;  /* 0x000000017d197824 */ /* 0x000fe200078e021a */
[----:B------:R-:W-:Y:S01]  /*0380*/  LEA.HI R12, R13, R0, RZ, 0x2 ;  /* 0x000000000d0c7211 */ /* 0x000fe200078f10ff */
[----:B------:R-:W-:Y:S01]  /*0390*/  IMAD.IADD R6, R10, 0x1, -R11 ;  /* 0x000000010a067824 */ /* 0x000fe200078e0a0b */
[----:B------:R-:W-:Y:S01]  /*03a0*/  LEA.HI R14, R15, R2, RZ, 0x2 ;  /* 0x000000020f0e7211 */ /* 0x000fe200078f10ff */
[----:B------:R-:W-:Y:S01]  /*03b0*/  IMAD.IADD R22, R125, 0x1, R23 ;  /* 0x000000017d167824 */ /* 0x000fe200078e0217 */
[----:B------:R-:W-:Y:S01]  /*03c0*/  LEA.HI R10, R5, R116, RZ, 0x4 ;  /* 0x00000074050a7211 */ /* 0x000fe200078f20ff */
[----:B------:R-:W-:Y:S01]  /*03d0*/  IMAD.MOV.U32 R9, RZ, RZ, RZ ;  /* 0x000000ffff097224 */ /* 0x000fe200078e00ff */
[----:B------:R-:W-:-:S02]  /*03e0*/  SHF.R.S32.HI R16, RZ, 0x2, R8 ;  /* 0x00000002ff107819 */ /* 0x000fc40000011408 */
[----:B------:R-:W-:Y:S02]  /*03f0*/  LEA.HI R13, R13, R0, RZ, 0x4 ;  /* 0x000000000d0d7211 */ /* 0x000fe400078f20ff */
[----:B------:R-:W-:Y:S01]  /*0400*/  LEA.HI R15, R15, R2, RZ, 0x4 ;  /* 0x000000020f0f7211 */ /* 0x000fe200078f20ff */
[C---:B------:R-:W-:Y:S01]  /*0410*/  IMAD.IADD R42, R123.reuse, 0x1, R16 ;  /* 0x000000017b2a7824 */ /* 0x040fe200078e0210 */
[----:B------:R-:W-:Y:S02]  /*0420*/  SHF.R.S32.HI R21, RZ, 0x2, R12 ;  /* 0x00000002ff157819 */ /* 0x000fe4000001140c */
[----:B------:R-:W-:Y:S02]  /*0430*/  SHF.R.S32.HI R24, RZ, 0x2, R14 ;  /* 0x00000002ff187819 */ /* 0x000fe4000001140e */
[C---:B------:R-:W-:Y:S01]  /*0440*/  IADD3 R40, -R116.reuse, 0xff, RZ ;  /* 0x000000ff74287810 */ /* 0x040fe20007ffe1ff */
[C---:B------:R-:W-:Y:S01]  /*0450*/  IMAD.IADD R43, R123.reuse, 0x1, R21 ;  /* 0x000000017b2b7824 */ /* 0x040fe200078e0215 */
[----:B------:R-:W-:Y:S01]  /*0460*/  IADD3 R41, -R116, 0x1ff, RZ ;  /* 0x000001ff74297810 */ /* 0x000fe20007ffe1ff */
[----:B------:R-:W-:Y:S01]  /*0470*/  IMAD.IADD R44, R123, 0x1, R24 ;  /* 0x000000017b2c7824 */ /* 0x000fe200078e0218 */
[----:B------:R-:W-:Y:S01]  /*0480*/  SHF.R.S32.HI R8, RZ, 0x4, R10 ;  /* 0x00000004ff087819 */ /* 0x000fe2000001140a */
[----:B------:R-:W-:Y:S01]  /*0490*/  IMAD R19, R43, c[0x0][0x180], RZ ;  /* 0x000060002b137a24 */ /* 0x000fe200078e02ff */
[----:B------:R-:W-:Y:S01]  /*04a0*/  SHF.R.S32.HI R12, RZ, 0x4, R13 ;  /* 0x00000004ff0c7819 */ /* 0x000fe2000001140d */
[----:B------:R-:W-:Y:S01]  /*04b0*/  IMAD R13, R42, c[0x0][0x180], RZ ;  /* 0x000060002a0d7a24 */ /* 0x000fe200078e02ff */
[----:B------:R-:W-:Y:S01]  /*04c0*/  SHF.R.S32.HI R14, RZ, 0x4, R15 ;  /* 0x00000004ff0e7819 */ /* 0x000fe2000001140f */
[----:B------:R-:W-:Y:S01]  /*04d0*/  IMAD R15, R16, 0x28, R3 ;  /* 0x00000028100f7824 */ /* 0x000fe200078e0203 */
[----:B------:R-:W-:Y:S01]  /*04e0*/  LEA.HI R10, R40, 0x1, RZ, 0x1b ;  /* 0x00000001280a7811 */ /* 0x000fe200078fd8ff */
[--C-:B------:R-:W-:Y:S01]  /*04f0*/  IMAD.IADD R16, R125, 0x1, R18.reuse ;  /* 0x000000017d107824 */ /* 0x100fe200078e0212 */
[----:B------:R-:W-:Y:S01]  /*0500*/  LEA.HI R11, R41, 0x1, RZ, 0x1b ;  /* 0x00000001290b7811 */ /* 0x000fe200078fd8ff */
[----:B------:R-:W-:Y:S01]  /*0510*/  IMAD R18, R8, 0x88, R18 ;  /* 0x0000008808127824 */ /* 0x000fe200078e0212 */
[----:B------:R-:W-:Y:S01]  /*0520*/  IADD3 R7, R116, 0x60, RZ ;  /* 0x0000006074077810 */ /* 0x000fe20007ffe0ff */
[----:B------:R-:W-:Y:S01]  /*0530*/  IMAD R20, R44, c[0x0][0x180], RZ ;  /* 0x000060002c147a24 */ /* 0x000fe200078e02ff */
[----:B------:R-:W-:Y:S01]  /*0540*/  LOP3.LUT R10, R10, 0x3, RZ, 0xc0, !PT ;  /* 0x000000030a0a7812 */ /* 0x000fe200078ec0ff */
[----:B------:R-:W-:Y:S01]  /*0550*/  IMAD R21, R21, 0x28, R4 ;  /* 0x0000002815157824 */ /* 0x000fe200078e0204 */
[----:B------:R-:W-:Y:S01]  /*0560*/  LOP3.LUT R11, R11, 0x3, RZ, 0xc0, !PT ;  /* 0x000000030b0b7812 */ /* 0x000fe200078ec0ff */
[----:B------:R-:W-:-:S02]  /*0570*/  IMAD R23, R12, 0x88, R23 ;  /* 0x000000880c177824 */ /* 0x000fc400078e0217 */
[----:B------:R-:W-:Y:S02]  /*0580*/  IMAD R24, R24, 0x28, R6 ;  /* 0x0000002818187824 */ /* 0x000fe400078e0206 */
[----:B------:R-:W-:Y:S02]  /*0590*/  IMAD R26, R14, 0x88, R26 ;  /* 0x000000880e1a7824 */ /* 0x000fe400078e021a */
.L_x_26:
[----:B------:R-:W-:-:S13]  /*05a0*/  ISETP.GE.AND P0, PT, R9, UR5, PT ;  /* 0x0000000509007c0c */ /* 0x000fda000bf06270 */
[----:B-1----:R-:W-:Y:S05]  /*05b0*/  @P0 BRA `(.L_x_2) ;  /* 0x0000147000000947 */ /* 0x002fea0003800000 */
[----:B------:R-:W-:Y:S01]  /*05c0*/  ISETP.NE.AND P0, PT, R10, RZ, PT ;  /* 0x000000ff0a00720c */ /* 0x000fe20003f05270 */
[----:B------:R-:W-:Y:S01]  /*05d0*/  IMAD.MOV.U32 R28, RZ, RZ, 0x1400 ;  /* 0x00001400ff1c7424 */ /* 0x000fe200078e00ff */
[----:B------:R-:W-:Y:S01]  /*05e0*/  BSSY B1, `(.L_x_3) ;  /* 0x000003a000017945 */ /* 0x000fe20003800000 */
[----:B------:R-:W-:Y:S02]  /*05f0*/  IMAD.MOV.U32 R27, RZ, RZ, R116 ;  /* 0x000000ffff1b7224 */ /* 0x000fe400078e0074 */
[----:B------:R-:W-:-:S08]  /*0600*/  IMAD R28, R9, R28, 0x80 ;  /* 0x00000080091c7424 */ /* 0x000fd000078e021c */
[----:B------:R-:W-:Y:S05]  /*0610*/  @!P0 BRA `(.L_x_4) ;  /* 0x0000036000008947 */ /* 0x000fea0003800000 */
[----:B------:R-:W-:Y:S01]  /*0620*/  IMAD R32, R9, 0x20, R3 ;  /* 0x0000002009207824 */ /* 0x000fe200078e0203 */
[----:B------:R-:W-:Y:S01]  /*0630*/  BSSY B2, `(.L_x_5) ;  /* 0x000000f000027945 */ /* 0x000fe20003800000 */
[----:B------:R-:W-:-:S03]  /*0640*/  ISETP.NE.AND P1, PT, R10, 0x1, PT ;  /* 0x000000010a00780c */ /* 0x000fc60003f25270 */
[----:B------:R-:W-:-:S04]  /*0650*/  ISETP.GE.AND P0, PT, R32, c[0x0][0x180], PT ;  /* 0x0000600020007a0c */ /* 0x000fc80003f06270 */
[----:B------:R-:W-:-:S13]  /*0660*/  ISETP.GE.OR P0, PT, R42, c[0x0][0x178], P0 ;  /* 0x00005e002a007a0c */ /* 0x000fda0000706670 */
[----:B------:R-:W-:Y:S05]  /*0670*/  @P0 BRA `(.L_x_6) ;  /* 0x000000a000000947 */ /* 0x000fea0003800000 */
[----:B------:R-:W-:Y:S02]  /*0680*/  SHF.R.S32.HI R30, RZ, 0x1f, R32 ;  /* 0x0000001fff1e7819 */ /* 0x000fe40000011420 */
[----:B------:R-:W-:-:S04]  /*0690*/  IADD3 R27, P0, R13, R32, RZ ;  /* 0x000000200d1b7210 */ /* 0x000fc80007f1e0ff */
[----:B------:R-:W-:Y:S02]  /*06a0*/  LEA.HI.X.SX32 R32, R13, R30, 0x1, P0 ;  /* 0x0000001e0d207211 */ /* 0x000fe400000f0eff */
[----:B------:R-:W-:-:S04]  /*06b0*/  LEA R30, P0, R27, c[0x0][0x160], 0x1 ;  /* 0x000058001b1e7a11 */ /* 0x000fc800078008ff */
[----:B------:R-:W-:Y:S01]  /*06c0*/  LEA.HI.X R31, R27, c[0x0][0x164], R32, 0x1, P0 ;  /* 0x000059001b1f7a11 */ /* 0x000fe200000f0c20 */
[----:B------:R-:W-:-:S05]  /*06d0*/  IMAD R27, R15, 0x2, R28 ;  /* 0x000000020f1b7824 */ /* 0x000fca00078e021c */
[----:B------:R-:W-:Y:S01]  /*06e0*/  @!PT LDS RZ, [RZ] ;  /* 0x00000000fffff984 */ /* 0x000fe20000000800 */
[----:B------:R-:W-:Y:S01]  /*06f0*/  @!PT LDS RZ, [RZ] ;  /* 0x00000000fffff984 */ /* 0x000fe20000000800 */
[----:B------:R-:W-:Y:S01]  /*0700*/  @!PT LDS RZ, [RZ] ;  /* 0x00000000fffff984 */ /* 0x000fe20000000800 */
[----:B------:R1:W-:Y:S03]  /*0710*/  LDGSTS.E.128 [R27], [R30.64] ;  /* 0x000000001e1b7fae */ /* 0x0003e6000b921c46 */
.L_x_6:
[----:B------:R-:W-:Y:S05]  /*0720*/  BSYNC B2 ;  /* 0x0000000000027941 */ /* 0x000fea0003800000 */
.L_x_5:
[----:B-1----:R-:W-:Y:S01]  /*0730*/  IMAD.MOV.U32 R27, RZ, RZ, R0 ;  /* 0x000000ffff1b7224 */ /* 0x002fe200078e0000 */
        /* <DEDUP_REMOVED lines=17> */
.L_x_8:
[----:B------:R-:W-:Y:S05]  /*0850*/  BSYNC B2 ;  /* 0x0000000000027941 */ /* 0x000fea0003800000 */
.L_x_7:
[----:B-1----:R-:W-:Y:S01]  /*0860*/  IMAD.MOV.U32 R27, RZ, RZ, R2 ;  /* 0x000000ffff1b7224 */ /* 0x002fe200078e0002 */
[----:B------:R-:W-:Y:S05]  /*0870*/  @!P1 BRA `(.L_x_4) ;  /* 0x0000010000009947 */ /* 0x000fea0003800000 */
[----:B------:R-:W-:Y:S02]  /*0880*/  IMAD R29, R9, 0x20, R6 ;  /* 0x00000020091d7824 */ /* 0x000fe400078e0206 */
[----:B------:R-:W-:-:S03]  /*0890*/  IMAD.MOV.U32 R27, RZ, RZ, R7 ;  /* 0x000000ffff1b7224 */ /* 0x000fc600078e0007 */
[----:B------:R-:W-:-:S04]  /*08a0*/  ISETP.GE.AND P0, PT, R29, c[0x0][0x180], PT ;  /* 0x000060001d007a0c */ /* 0x000fc80003f06270 */
[----:B------:R-:W-:-:S13]  /*08b0*/  ISETP.GE.OR P0, PT, R44, c[0x0][0x178], P0 ;  /* 0x00005e002c007a0c */ /* 0x000fda0000706670 */
[----:B------:R-:W-:Y:S05]  /*08c0*/  @P0 BRA `(.L_x_4) ;  /* 0x000000b000000947 */ /* 0x000fea0003800000 */
[----:B------:R-:W-:Y:S02]  /*08d0*/  SHF.R.S32.HI R27, RZ, 0x1f, R29 ;  /* 0x0000001fff1b7819 */ /* 0x000fe4000001141d */
[----:B------:R-:W-:-:S04]  /*08e0*/  IADD3 R29, P0, R20, R29, RZ ;  /* 0x0000001d141d7210 */ /* 0x000fc80007f1e0ff */
[----:B------:R-:W-:Y:S01]  /*08f0*/  LEA.HI.X.SX32 R32, R20, R27, 0x1, P0 ;  /* 0x0000001b14207211 */ /* 0x000fe200000f0eff */
[----:B------:R-:W-:Y:S01]  /*0900*/  IMAD.MOV.U32 R27, RZ, RZ, R7 ;  /* 0x000000ffff1b7224 */ /* 0x000fe200078e0007 */
[----:B------:R-:W-:-:S04]  /*0910*/  LEA R30, P0, R29, c[0x0][0x160], 0x1 ;  /* 0x000058001d1e7a11 */ /* 0x000fc800078008ff */
[----:B------:R-:W-:Y:S01]  /*0920*/  LEA.HI.X R31, R29, c[0x0][0x164], R32, 0x1, P0 ;  /* 0x000059001d1f7a11 */ /* 0x000fe200000f0c20 */
[----:B------:R-:W-:-:S05]  /*0930*/  IMAD R29, R24, 0x2, R28 ;  /* 0x00000002181d7824 */ /* 0x000fca00078e021c */
[----:B------:R-:W-:Y:S01]  /*0940*/  @!PT LDS RZ, [RZ] ;  /* 0x00000000fffff984 */ /* 0x000fe20000000800 */
[----:B------:R-:W-:Y:S01]  /*0950*/  @!PT LDS RZ, [RZ] ;  /* 0x00000000fffff984 */ /* 0x000fe20000000800 */
[----:B------:R-:W-:Y:S01]  /*0960*/  @!PT LDS RZ, [RZ] ;  /* 0x00000000fffff984 */ /* 0x000fe20000000800 */
[----:B------:R1:W-:Y:S03]  /*0970*/  LDGSTS.E.128 [R29], [R30.64] ;  /* 0x000000001e1d7fae */ /* 0x0003e6000b921c46 */
.L_x_4:
[----:B------:R-:W-:Y:S05]  /*0980*/  BSYNC B1 ;  /* 0x0000000000017941 */ /* 0x000fea0003800000 */
.L_x_3:
[----:B------:R-:W-:Y:S01]  /*0990*/  ISETP.GE.U32.AND P0, PT, R40, 0x60, PT ;  /* 0x000000602800780c */ /* 0x000fe20003f06070 */
[----:B------:R-:W-:-:S12]  /*09a0*/  BSSY B1, `(.L_x_9) ;  /* 0x0000063000017945 */ /* 0x000fd80003800000 */
[----:B------:R-:W-:Y:S05]  /*09b0*/  @!P0 BRA `(.L_x_10) ;  /* 0x0000061000008947 */ /* 0x000fea0003800000 */
.L_x_13:
[C---:B-1----:R-:W-:Y:S01]  /*09c0*/  IADD3 R31, R27.reuse, 0x20, RZ ;  /* 0x000000201b1f7810 */ /* 0x042fe20007ffe0ff */
[C---:B------:R-:W-:Y:S01]  /*09d0*/  IMAD.SHL.U32 R29, R27.reuse, 0x8, RZ ;  /* 0x000000081b1d7824 */ /* 0x040fe200078e00ff */
[----:B------:R-:W-:Y:S01]  /*09e0*/  IADD3 R33, R27, 0x40, RZ ;  /* 0x000000401b217810 */ /* 0x000fe20007ffe0ff */
[----:B------:R-:W-:Y:S01]  /*09f0*/  BSSY B2, `(.L_x_11) ;  /* 0x000005b000027945 */ /* 0x000fe20003800000 */
[----:B------:R-:W-:Y:S02]  /*0a00*/  SHF.R.S32.HI R32, RZ, 0x1f, R31 ;  /* 0x0000001fff207819 */ /* 0x000fe4000001141f */
[----:B------:R-:W-:Y:S01]  /*0a10*/  SHF.R.S32.HI R30, RZ, 0x1f, R29 ;  /* 0x0000001fff1e7819 */ /* 0x000fe2000001141d */
[----:B------:R-:W-:Y:S01]  /*0a20*/  IMAD.SHL.U32 R35, R33, 0x8, RZ ;  /* 0x0000000821237824 */ /* 0x000fe200078e00ff */
[----:B------:R-:W-:Y:S01]  /*0a30*/  LEA.HI R32, R32, R31, RZ, 0x2 ;  /* 0x0000001f20207211 */ /* 0x000fe200078f10ff */
[----:B------:R-:W-:Y:S01]  /*0a40*/  IMAD.SHL.U32 R31, R31, 0x8, RZ ;  /* 0x000000081f1f7824 */ /* 0x000fe200078e00ff */
[----:B------:R-:W-:-:S02]  /*0a50*/  LEA.HI R30, R30, R29, RZ, 0x5 ;  /* 0x0000001d1e1e7211 */ /* 0x000fc400078f28ff */
[----:B------:R-:W-:Y:S02]  /*0a60*/  SHF.R.S32.HI R38, RZ, 0x1f, R35 ;  /* 0x0000001fff267819 */ /* 0x000fe40000011423 */
[----:B------:R-:W-:Y:S02]  /*0a70*/  SHF.R.S32.HI R34, RZ, 0x1f, R31 ;  /* 0x0000001fff227819 */ /* 0x000fe4000001141f */
[----:B------:R-:W-:Y:S02]  /*0a80*/  LOP3.LUT R30, R30, 0xffffffe0, RZ, 0xc0, !PT ;  /* 0xffffffe01e1e7812 */ /* 0x000fe400078ec0ff */
[----:B------:R-:W-:Y:S02]  /*0a90*/  LEA.HI R34, R34, R31, RZ, 0x5 ;  /* 0x0000001f22227211 */ /* 0x000fe400078f28ff */
[----:B------:R-:W-:Y:S01]  /*0aa0*/  LEA.HI R38, R38, R35, RZ, 0x5 ;  /* 0x0000002326267211 */ /* 0x000fe200078f28ff */
[----:B------:R-:W-:Y:S01]  /*0ab0*/  IMAD.IADD R46, R29, 0x1, -R30 ;  /* 0x000000011d2e7824 */ /* 0x000fe200078e0a1e */
[----:B------:R-:W-:-:S02]  /*0ac0*/  SHF.R.S32.HI R30, RZ, 0x1f, R27 ;  /* 0x0000001fff1e7819 */ /* 0x000fc4000001141b */
[----:B------:R-:W-:Y:S01]  /*0ad0*/  LOP3.LUT R34, R34, 0xffffffe0, RZ, 0xc0, !PT ;  /* 0xffffffe022227812 */ /* 0x000fe200078ec0ff */
[----:B------:R-:W-:Y:S01]  /*0ae0*/  IMAD R47, R9, 0x20, R46 ;  /* 0x00000020092f7824 */ /* 0x000fe200078e022e */
[----:B------:R-:W-:Y:S02]  /*0af0*/  SHF.R.S32.HI R36, RZ, 0x1f, R33 ;  /* 0x0000001fff247819 */ /* 0x000fe40000011421 */
[----:B------:R-:W-:Y:S01]  /*0b00*/  LOP3.LUT R38, R38, 0xffffffe0, RZ, 0xc0, !PT ;  /* 0xffffffe026267812 */ /* 0x000fe200078ec0ff */
[----:B------:R-:W-:Y:S01]  /*0b10*/  IMAD.IADD R37, R31, 0x1, -R34 ;  /* 0x000000011f257824 */ /* 0x000fe200078e0a22 */
[----:B------:R-:W-:Y:S02]  /*0b20*/  LEA.HI R30, R30, R27, RZ, 0x2 ;  /* 0x0000001b1e1e7211 */ /* 0x000fe400078f10ff */
[----:B------:R-:W-:Y:S01]  /*0b30*/  LEA.HI R36, R36, R33, RZ, 0x2 ;  /* 0x0000002124247211 */ /* 0x000fe200078f10ff */
[----:B------:R-:W-:Y:S01]  /*0b40*/  IMAD.IADD R39, R35, 0x1, -R38 ;  /* 0x0000000123277824 */ /* 0x000fe200078e0a26 */
[----:B------:R-:W-:Y:S01]  /*0b50*/  IADD3 R29, R27, 0x60, RZ ;  /* 0x000000601b1d7810 */ /* 0x000fe20007ffe0ff */
[C---:B------:R-:W-:Y:S01]  /*0b60*/  IMAD R48, R9.reuse, 0x20, R37 ;  /* 0x0000002009307824 */ /* 0x040fe200078e0225 */
[----:B------:R-:W-:Y:S01]  /*0b70*/  SHF.R.S32.HI R34, RZ, 0x2, R30 ;  /* 0x00000002ff227819 */ /* 0x000fe2000001141e */
[----:B------:R-:W-:Y:S01]  /*0b80*/  IMAD R51, R9, 0x20, R39 ;  /* 0x0000002009337824 */ /* 0x000fe200078e0227 */
[----:B------:R-:W-:Y:S01]  /*0b90*/  SHF.R.S32.HI R38, RZ, 0x2, R32 ;  /* 0x00000002ff267819 */ /* 0x000fe20000011420 */
[----:B------:R-:W-:Y:S01]  /*0ba0*/  IMAD.SHL.U32 R33, R29, 0x8, RZ ;  /* 0x000000081d217824 */ /* 0x000fe200078e00ff */
[----:B------:R-:W-:Y:S01]  /*0bb0*/  SHF.R.S32.HI R50, RZ, 0x2, R36 ;  /* 0x00000002ff327819 */ /* 0x000fe20000011424 */
[----:B------:R-:W-:Y:S01]  /*0bc0*/  IMAD.IADD R35, R123, 0x1, R34 ;  /* 0x000000017b237824 */ /* 0x000fe200078e0222 */
[----:B------:R-:W-:Y:S01]  /*0bd0*/  ISETP.GE.AND P1, PT, R47, c[0x0][0x180], PT ;  /* 0x000060002f007a0c */ /* 0x000fe20003f26270 */
[C---:B------:R-:W-:Y:S01]  /*0be0*/  IMAD.IADD R45, R123.reuse, 0x1, R38 ;  /* 0x000000017b2d7824 */ /* 0x040fe200078e0226 */
[----:B------:R-:W-:Y:S01]  /*0bf0*/  ISETP.GE.AND P0, PT, R48, c[0x0][0x180], PT ;  /* 0x0000600030007a0c */ /* 0x000fe20003f06270 */
[----:B------:R-:W-:Y:S01]  /*0c00*/  IMAD.IADD R49, R123, 0x1, R50 ;  /* 0x000000017b317824 */ /* 0x000fe200078e0232 */
[----:B------:R-:W-:-:S02]  /*0c10*/  ISETP.GE.AND P2, PT, R51, c[0x0][0x180], PT ;  /* 0x0000600033007a0c */ /* 0x000fc40003f46270 */
[----:B------:R-:W-:Y:S02]  /*0c20*/  SHF.R.S32.HI R30, RZ, 0x1f, R33 ;  /* 0x0000001fff1e7819 */ /* 0x000fe40000011421 */
[----:B------:R-:W-:Y:S02]  /*0c30*/  ISETP.GE.OR P1, PT, R35, c[0x0][0x178], P1 ;  /* 0x00005e0023007a0c */ /* 0x000fe40000f26670 */
[----:B------:R-:W-:Y:S02]  /*0c40*/  ISETP.GE.OR P0, PT, R45, c[0x0][0x178], P0 ;  /* 0x00005e002d007a0c */ /* 0x000fe40000706670 */
[----:B------:R-:W-:Y:S02]  /*0c50*/  ISETP.GE.OR P2, PT, R49, c[0x0][0x178], P2 ;  /* 0x00005e0031007a0c */ /* 0x000fe40001746670 */
[----:B------:R-:W-:Y:S02]  /*0c60*/  LEA.HI R31, R30, R33, RZ, 0x5 ;  /* 0x000000211e1f7211 */ /* 0x000fe400078f28ff */
[----:B------:R-:W-:-:S02]  /*0c70*/  SHF.R.S32.HI R30, RZ, 0x1f, R29 ;  /* 0x0000001fff1e7819 */ /* 0x000fc4000001141d */
[----:B------:R-:W-:Y:S02]  /*0c80*/  LOP3.LUT R32, R31, 0xffffffe0, RZ, 0xc0, !PT ;  /* 0xffffffe01f207812 */ /* 0x000fe400078ec0ff */
[----:B------:R-:W-:Y:S01]  /*0c90*/  LEA.HI R36, R30, R29, RZ, 0x2 ;  /* 0x0000001d1e247211 */ /* 0x000fe200078f10ff */
[----:B------:R-:W-:Y:S02]  /*0ca0*/  @!P1 IMAD R30, R35, c[0x0][0x180], RZ ;  /* 0x00006000231e9a24 */ /* 0x000fe400078e02ff */
[----:B------:R-:W-:Y:S01]  /*0cb0*/  IMAD.IADD R52, R33, 0x1, -R32 ;  /* 0x0000000121347824 */ /* 0x000fe200078e0a20 */
[----:B------:R-:W-:Y:S01]  /*0cc0*/  @!P1 SHF.R.S32.HI R33, RZ, 0x1f, R47 ;  /* 0x0000001fff219819 */ /* 0x000fe2000001142f */
[----:B------:R-:W-:Y:S01]  /*0cd0*/  @!P0 IMAD R31, R45, c[0x0][0x180], RZ ;  /* 0x000060002d1f8a24 */ /* 0x000fe200078e02ff */
[----:B------:R-:W-:Y:S01]  /*0ce0*/  @!P1 IADD3 R47, P3, R47, R30, RZ ;  /* 0x0000001e2f2f9210 */ /* 0x000fe20007f7e0ff */
[----:B------:R-:W-:Y:S01]  /*0cf0*/  @!P2 IMAD R32, R49, c[0x0][0x180], RZ ;  /* 0x000060003120aa24 */ /* 0x000fe200078e02ff */
[----:B------:R-:W-:Y:S01]  /*0d00*/  @!P2 SHF.R.S32.HI R35, RZ, 0x1f, R51 ;  /* 0x0000001fff23a819 */ /* 0x000fe20000011433 */
[----:B------:R-:W-:Y:S01]  /*0d10*/  @!P1 IMAD R29, R34, 0x28, R46 ;  /* 0x00000028221d9824 */ /* 0x000fe200078e022e */
[----:B------:R-:W-:Y:S01]  /*0d20*/  @!P0 SHF.R.S32.HI R34, RZ, 0x1f, R48 ;  /* 0x0000001fff228819 */ /* 0x000fe20000011430 */
[----:B------:R-:W-:Y:S01]  /*0d30*/  @!P0 IMAD R37, R38, 0x28, R37 ;  /* 0x0000002826258824 */ /* 0x000fe200078e0225 */
[----:B------:R-:W-:Y:S01]  /*0d40*/  @!P0 IADD3 R45, P4, R48, R31, RZ ;  /* 0x0000001f302d8210 */ /* 0x000fe20007f9e0ff */
[----:B------:R-:W-:Y:S01]  /*0d50*/  @!P2 IMAD R39, R50, 0x28, R39 ;  /* 0x000000283227a824 */ /* 0x000fe200078e0227 */
[----:B------:R-:W-:Y:S01]  /*0d60*/  @!P2 IADD3 R38, P5, R51, R32, RZ ;  /* 0x000000203326a210 */ /* 0x000fe20007fbe0ff */
[--C-:B------:R-:W-:Y:S01]  /*0d70*/  @!P1 IMAD R29, R29, 0x2, R28.reuse ;  /* 0x000000021d1d9824 */ /* 0x100fe200078e021c */
[----:B------:R-:W-:Y:S01]  /*0d80*/  @!P1 LEA.HI.X.SX32 R48, R30, R33, 0x1, P3 ;  /* 0x000000211e309211 */ /* 0x000fe200018f0eff */
[--C-:B------:R-:W-:Y:S01]  /*0d90*/  @!P0 IMAD R37, R37, 0x2, R28.reuse ;  /* 0x0000000225258824 */ /* 0x100fe200078e021c */
[----:B------:R-:W-:Y:S01]  /*0da0*/  @!P0 LEA.HI.X.SX32 R46, R31, R34, 0x1, P4 ;  /* 0x000000221f2e8211 */ /* 0x000fe200020f0eff */
[----:B------:R-:W-:Y:S01]  /*0db0*/  @!P2 IMAD R39, R39, 0x2, R28 ;  /* 0x000000022727a824 */ /* 0x000fe200078e021c */
[----:B------:R-:W-:-:S02]  /*0dc0*/  @!P1 LEA R34, P3, R47, c[0x0][0x160], 0x1 ;  /* 0x000058002f229a11 */ /* 0x000fc400078608ff */
[----:B------:R-:W-:Y:S02]  /*0dd0*/  @!P2 LEA.HI.X.SX32 R33, R32, R35, 0x1, P5 ;  /* 0x000000232021a211 */ /* 0x000fe400028f0eff */
[----:B------:R-:W-:Y:S02]  /*0de0*/  @!P0 LEA R30, P4, R45, c[0x0][0x160], 0x1 ;  /* 0x000058002d1e8a11 */ /* 0x000fe400078808ff */
[C---:B------:R-:W-:Y:S02]  /*0df0*/  @!P2 LEA R32, P5, R38.reuse, c[0x0][0x160], 0x1 ;  /* 0x000058002620aa11 */ /* 0x040fe400078a08ff */
[----:B------:R-:W-:Y:S02]  /*0e00*/  @!P1 LEA.HI.X R35, R47, c[0x0][0x164], R48, 0x1, P3 ;  /* 0x000059002f239a11 */ /* 0x000fe400018f0c30 */
[----:B------:R-:W-:Y:S01]  /*0e10*/  @!P0 LEA.HI.X R31, R45, c[0x0][0x164], R46, 0x1, P4 ;  /* 0x000059002d1f8a11 */ /* 0x000fe200020f0c2e */
[----:B------:R-:W-:Y:S01]  /*0e20*/  IMAD R46, R9, 0x20, R52 ;  /* 0x00000020092e7824 */ /* 0x000fe200078e0234 */
[----:B------:R-:W-:Y:S01]  /*0e30*/  @!P2 LEA.HI.X R33, R38, c[0x0][0x164], R33, 0x1, P5 ;  /* 0x000059002621aa11 */ /* 0x000fe200028f0c21 */
[----:B------:R-:W-:Y:S01]  /*0e40*/  @!PT LDS RZ, [RZ] ;  /* 0x00000000fffff984 */ /* 0x000fe20000000800 */
[----:B------:R-:W-:Y:S01]  /*0e50*/  @!PT LDS RZ, [RZ] ;  /* 0x00000000fffff984 */ /* 0x000fe20000000800 */
[----:B------:R-:W-:Y:S01]  /*0e60*/  @!PT LDS RZ, [RZ] ;  /* 0x00000000fffff984 */ /* 0x000fe20000000800 */
[----:B------:R1:W-:Y:S01]  /*0e70*/  @!P1 LDGSTS.E.128 [R29], [R34.64] ;  /* 0x00000000221d9fae */ /* 0x0003e2000b921c46 */
[----:B------:R-:W-:-:S02]  /*0e80*/  SHF.R.S32.HI R38, RZ, 0x2, R36 ;  /* 0x00000002ff267819 */ /* 0x000fc40000011424 */
[----:B------:R-:W-:Y:S01]  /*0e90*/  ISETP.GE.AND P1, PT, R46, c[0x0][0x180], PT ;  /* 0x000060002e007a0c */ /* 0x000fe20003f26270 */
[----:B------:R1:W-:Y:S01]  /*0ea0*/  @!P0 LDGSTS.E.128 [R37], [R30.64] ;  /* 0x000000001e258fae */ /* 0x0003e2000b921c46 */
[----:B------:R-:W-:Y:S01]  /*0eb0*/  ISETP.GE.AND P0, PT, R27, 0x80, PT ;  /* 0x000000801b00780c */ /* 0x000fe20003f06270 */
[----:B------:R-:W-:Y:S01]  /*0ec0*/  IMAD.IADD R45, R123, 0x1, R38 ;  /* 0x000000017b2d7824 */ /* 0x000fe200078e0226 */
[----:B------:R-:W-:Y:S01]  /*0ed0*/  IADD3 R36, R27, 0x80, RZ ;  /* 0x000000801b247810 */ /* 0x000fe20007ffe0ff */
[----:B------:R1:W-:Y:S03]  /*0ee0*/  @!P2 LDGSTS.E.128 [R39], [R32.64] ;  /* 0x000000002027afae */ /* 0x0003e6000b921c46 */
[----:B------:R-:W-:-:S13]  /*0ef0*/  ISETP.GE.OR P1, PT, R45, c[0x0][0x178], P1 ;  /* 0x00005e002d007a0c */ /* 0x000fda0000f26670 */
[----:B------:R-:W-:Y:S05]  /*0f00*/  @P1 BRA `(.L_x_12) ;  /* 0x0000009000001947 */ /* 0x000fea0003800000 */
[----:B-1----:R-:W-:Y:S01]  /*0f10*/  IMAD R29, R45, c[0x0][0x180], RZ ;  /* 0x000060002d1d7a24 */ /* 0x002fe200078e02ff */
[----:B------:R-:W-:Y:S01]  /*0f20*/  SHF.R.S32.HI R30, RZ, 0x1f, R46 ;  /* 0x0000001fff1e7819 */ /* 0x000fe2000001142e */
[----:B------:R-:W-:-:S03]  /*0f30*/  IMAD R27, R38, 0x28, R52 ;  /* 0x00000028261b7824 */ /* 0x000fc600078e0234 */
[----:B------:R-:W-:Y:S01]  /*0f40*/  IADD3 R31, P1, R46, R29, RZ ;  /* 0x0000001d2e1f7210 */ /* 0x000fe20007f3e0ff */
[----:B------:R-:W-:-:S03]  /*0f50*/  IMAD R27, R27, 0x2, R28 ;  /* 0x000000021b1b7824 */ /* 0x000fc600078e021c */
[----:B------:R-:W-:Y:S02]  /*0f60*/  LEA.HI.X.SX32 R32, R29, R30, 0x1, P1 ;  /* 0x0000001e1d207211 */ /* 0x000fe400008f0eff */
[----:B------:R-:W-:-:S04]  /*0f70*/  LEA R30, P1, R31, c[0x0][0x160], 0x1 ;  /* 0x000058001f1e7a11 */ /* 0x000fc800078208ff */
[----:B------:R-:W-:-:S05]  /*0f80*/  LEA.HI.X R31, R31, c[0x0][0x164], R32, 0x1, P1 ;  /* 0x000059001f1f7a11 */ /* 0x000fca00008f0c20 */
[----:B------:R1:W-:Y:S04]  /*0f90*/  LDGSTS.E.128 [R27], [R30.64] ;  /* 0x000000001e1b7fae */ /* 0x0003e8000b921c46 */
.L_x_12:
[----:B-1----:R-:W-:Y:S05]  /*0fa0*/  BSYNC B2 ;  /* 0x0000000000027941 */ /* 0x002fea0003800000 */
.L_x_11:
[----:B------:R-:W-:Y:S01]  /*0fb0*/  IMAD.MOV.U32 R27, RZ, RZ, R36 ;  /* 0x000000ffff1b7224 */ /* 0x000fe200078e0024 */
[----:B------:R-:W-:Y:S05]  /*0fc0*/  @!P0 BRA `(.L_x_13) ;  /* 0xfffff9f000008947 */ /* 0x000fea000383ffff */
.L_x_10:
[----:B------:R-:W-:Y:S05]  /*0fd0*/  BSYNC B1 ;  /* 0x0000000000017941 */ /* 0x000fea0003800000 */
.L_x_9:
[----:B------:R-:W-:Y:S01]  /*0fe0*/  ISETP.NE.AND P0, PT, R11, RZ, PT ;  /* 0x000000ff0b00720c */ /* 0x000fe20003f05270 */
[----:B------:R-:W-:Y:S01]  /*0ff0*/  IMAD.MOV.U32 R28, RZ, RZ, 0x2200 ;  /* 0x00002200ff1c7424 */ /* 0x000fe200078e00ff */
[----:B------:R-:W-:Y:S01]  /*1000*/  BSSY B1, `(.L_x_14) ;  /* 0x000003d000017945 */ /* 0x000fe20003800000 */
[----:B------:R-:W-:Y:S02]  /*1010*/  IMAD.MOV.U32 R34, RZ, RZ, R116 ;  /* 0x000000ffff227224 */ /* 0x000fe400078e0074 */
[----:B------:R-:W-:-:S08]  /*1020*/  IMAD R27, R9, R28, 0x5080 ;  /* 0x00005080091b7424 */ /* 0x000fd000078e021c */
[----:B------:R-:W-:Y:S05]  /*1030*/  @!P0 BRA `(.L_x_15) ;  /* 0x0000039000008947 */ /* 0x000fea0003800000 */
[----:B-1----:R-:W-:Y:S01]  /*1040*/  IMAD R29, R9, 0x20, R8 ;  /* 0x00000020091d7824 */ /* 0x002fe200078e0208 */
[----:B------:R-:W-:Y:S01]  /*1050*/  ISETP.GE.AND P0, PT, R16, c[0x0][0x17c], PT ;  /* 0x00005f0010007a0c */ /* 0x000fe20003f06270 */
[----:B------:R-:W-:Y:S01]  /*1060*/  BSSY B2, `(.L_x_16) ;  /* 0x000000f000027945 */ /* 0x000fe20003800000 */
[----:B------:R-:W-:Y:S02]  /*1070*/  ISETP.NE.AND P1, PT, R11, 0x1, PT ;  /* 0x000000010b00780c */ /* 0x000fe40003f25270 */
[----:B------:R-:W-:-:S13]  /*1080*/  ISETP.GE.OR P0, PT, R29, c[0x0][0x180], P0 ;  /* 0x000060001d007a0c */ /* 0x000fda0000706670 */
[----:B------:R-:W-:Y:S05]  /*1090*/  @P0 BRA `(.L_x_17) ;  /* 0x000000b000000947 */ /* 0x000fea0003800000 */
[----:B------:R-:W-:-:S05]  /*10a0*/  IMAD R29, R29, c[0x0][0x17c], RZ ;  /* 0x00005f001d1d7a24 */ /* 0x000fca00078e02ff */
[----:B------:R-:W-:Y:S02]  /*10b0*/  SHF.R.S32.HI R31, RZ, 0x1f, R29 ;  /* 0x0000001fff1f7819 */ /* 0x000fe4000001141d */
[----:B------:R-:W-:-:S04]  /*10c0*/  IADD3 R29, P0, R16, R29, RZ ;  /* 0x0000001d101d7210 */ /* 0x000fc80007f1e0ff */
[----:B------:R-:W-:Y:S01]  /*10d0*/  LEA.HI.X.SX32 R30, R16, R31, 0x1, P0 ;  /* 0x0000001f101e7211 */ /* 0x000fe200000f0eff */
[----:B------:R-:W-:Y:S01]  /*10e0*/  IMAD R31, R18, 0x2, R27 ;  /* 0x00000002121f7824 */ /* 0x000fe200078e021b */
[----:B------:R-:W-:-:S04]  /*10f0*/  LEA R28, P0, R29, c[0x0][0x168], 0x1 ;  /* 0x00005a001d1c7a11 */ /* 0x000fc800078008ff */
[----:B------:R-:W-:-:S05]  /*1100*/  LEA.HI.X R29, R29, c[0x0][0x16c], R30, 0x1, P0 ;  /* 0x00005b001d1d7a11 */ /* 0x000fca00000f0c1e */
[----:B------:R-:W-:Y:S01]  /*1110*/  @!PT LDS RZ, [RZ] ;  /* 0x00000000fffff984 */ /* 0x000fe20000000800 */
[----:B------:R-:W-:Y:S01]  /*1120*/  @!PT LDS RZ, [RZ] ;  /* 0x00000000fffff984 */ /* 0x000fe20000000800 */
[----:B------:R-:W-:Y:S01]  /*1130*/  @!PT LDS RZ, [RZ] ;  /* 0x00000000fffff984 */ /* 0x000fe20000000800 */
[----:B------:R1:W-:Y:S04]  /*1140*/  LDGSTS.E.128 [R31], [R28.64] ;  /* 0x000000001c1f7fae */ /* 0x0003e8000b921c46 */
.L_x_17:
[----:B------:R-:W-:Y:S05]  /*1150*/  BSYNC B2 ;  /* 0x0000000000027941 */ /* 0x000fea0003800000 */
.L_x_16:
[----:B------:R-:W-:Y:S01]  /*1160*/  IMAD.MOV.U32 R34, RZ, RZ, R0 ;  /* 0x000000ffff227224 */ /* 0x000fe200078e0000 */
        /* <DEDUP_REMOVED lines=18> */
.L_x_19:
[----:B------:R-:W-:Y:S05]  /*1290*/  BSYNC B2 ;  /* 0x0000000000027941 */ /* 0x000fea0003800000 */
.L_x_18:
[----:B------:R-:W-:Y:S01]  /*12a0*/  IMAD.MOV.U32 R34, RZ, RZ, R2 ;  /* 0x000000ffff227224 */ /* 0x000fe200078e0002 */
[----:B------:R-:W-:Y:S05]  /*12b0*/  @!P1 BRA `(.L_x_15) ;  /* 0x0000011000009947 */ /* 0x000fea0003800000 */
[----:B-1----:R-:W-:Y:S01]  /*12c0*/  IMAD R28, R9, 0x20, R14 ;  /* 0x00000020091c7824 */ /* 0x002fe200078e020e */
[----:B------:R-:W-:Y:S01]  /*12d0*/  ISETP.GE.AND P0, PT, R25, c[0x0][0x17c], PT ;  /* 0x00005f0019007a0c */ /* 0x000fe20003f06270 */
[----:B------:R-:W-:-:S03]  /*12e0*/  IMAD.MOV.U32 R34, RZ, RZ, R7 ;  /* 0x000000ffff227224 */ /* 0x000fc600078e0007 */
[----:B------:R-:W-:-:S13]  /*12f0*/  ISETP.GE.OR P0, PT, R28, c[0x0][0x180], P0 ;  /* 0x000060001c007a0c */ /* 0x000fda0000706670 */
[----:B------:R-:W-:Y:S05]  /*1300*/  @P0 BRA `(.L_x_15) ;  /* 0x000000c000000947 */ /* 0x000fea0003800000 */
[----:B------:R-:W-:Y:S02]  /*1310*/  IMAD R28, R28, c[0x0][0x17c], RZ ;  /* 0x00005f001c1c7a24 */ /* 0x000fe400078e02ff */
[----:B------:R-:W-:Y:S02]  /*1320*/  IMAD R31, R26, 0x2, R27 ;  /* 0x000000021a1f7824 */ /* 0x000fe400078e021b */
[----:B------:R-:W-:Y:S01]  /*1330*/  IMAD.MOV.U32 R34, RZ, RZ, R7 ;  /* 0x000000ffff227224 */ /* 0x000fe200078e0007 */
[----:B------:R-:W-:Y:S02]  /*1340*/  SHF.R.S32.HI R30, RZ, 0x1f, R28 ;  /* 0x0000001fff1e7819 */ /* 0x000fe4000001141c */
[----:B------:R-:W-:-:S04]  /*1350*/  IADD3 R29, P0, R25, R28, RZ ;  /* 0x0000001c191d7210 */ /* 0x000fc80007f1e0ff */
[----:B------:R-:W-:Y:S02]  /*1360*/  LEA.HI.X.SX32 R30, R25, R30, 0x1, P0 ;  /* 0x0000001e191e7211 */ /* 0x000fe400000f0eff */
[----:B------:R-:W-:-:S04]  /*1370*/  LEA R28, P0, R29, c[0x0][0x168], 0x1 ;  /* 0x00005a001d1c7a11 */ /* 0x000fc800078008ff */
[----:B------:R-:W-:-:S05]  /*1380*/  LEA.HI.X R29, R29, c[0x0][0x16c], R30, 0x1, P0 ;  /* 0x00005b001d1d7a11 */ /* 0x000fca00000f0c1e */
[----:B------:R-:W-:Y:S01]  /*1390*/  @!PT LDS RZ, [RZ] ;  /* 0x00000000fffff984 */ /* 0x000fe20000000800 */
[----:B------:R-:W-:Y:S01]  /*13a0*/  @!PT LDS RZ, [RZ] ;  /* 0x00000000fffff984 */ /* 0x000fe20000000800 */
[----:B------:R-:W-:Y:S01]  /*13b0*/  @!PT LDS RZ, [RZ] ;  /* 0x00000000fffff984 */ /* 0x000fe20000000800 */
[----:B------:R1:W-:Y:S04]  /*13c0*/  LDGSTS.E.128 [R31], [R28.64] ;  /* 0x000000001c1f7fae */ /* 0x0003e8000b921c46 */
.L_x_15:
[----:B------:R-:W-:Y:S05]  /*13d0*/  BSYNC B1 ;  /* 0x0000000000017941 */ /* 0x000fea0003800000 */
.L_x_14:
[----:B------:R-:W-:Y:S01]  /*13e0*/  ISETP.GE.U32.AND P0, PT, R41, 0x60, PT ;  /* 0x000000602900780c */ /* 0x000fe20003f06070 */
[----:B------:R-:W-:-:S12]  /*13f0*/  BSSY B1, `(.L_x_20) ;  /* 0x0000062000017945 */ /* 0x000fd80003800000 */
[----:B------:R-:W-:Y:S05]  /*1400*/  @!P0 BRA `(.L_x_21) ;  /* 0x0000060000008947 */ /* 0x000fea0003800000 */
.L_x_24:
        /* <DEDUP_REMOVED lines=17> */
[----:B------:R-:W-:Y:S02]  /*1520*/  SHF.R.S32.HI R29, RZ, 0x1f, R34 ;  /* 0x0000001fff1d7819 */ /* 0x000fe40000011422 */
[----:B------:R-:W-:Y:S02]  /*1530*/  LOP3.LUT R33, R33, 0xffffff80, RZ, 0xc0, !PT ;  /* 0xffffff8021217812 */ /* 0x000fe400078ec0ff */
[----:B------:R-:W-:Y:S02]  /*1540*/  LOP3.LUT R37, R37, 0xffffff80, RZ, 0xc0, !PT ;  /* 0xffffff8025257812 */ /* 0x000fe400078ec0ff */
[----:B------:R-:W-:Y:S01]  /*1550*/  LEA.HI R35, R35, R32, RZ, 0x4 ;  /* 0x0000002023237211 */ /* 0x000fe200078f20ff */
[----:B------:R-:W-:Y:S01]  /*1560*/  IMAD.IADD R39, R30, 0x1, -R33 ;  /* 0x000000011e277824 */ /* 0x000fe200078e0a21 */
[----:B------:R-:W-:Y:S01]  /*1570*/  LEA.HI R29, R29, R34, RZ, 0x4 ;  /* 0x000000221d1d7211 */ /* 0x000fe200078f20ff */
[----:B------:R-:W-:Y:S01]  /*1580*/  IMAD.IADD R47, R36, 0x1, -R37 ;  /* 0x00000001242f7824 */ /* 0x000fe200078e0a25 */
[----:B------:R-:W-:Y:S01]  /*1590*/  SHF.R.S32.HI R46, RZ, 0x4, R31 ;  /* 0x00000004ff2e7819 */ /* 0x000fe2000001141f */
[C---:B------:R-:W-:Y:S01]  /*15a0*/  IMAD.IADD R48, R125.reuse, 0x1, R39 ;  /* 0x000000017d307824 */ /* 0x040fe200078e0227 */
[----:B------:R-:W-:Y:S01]  /*15b0*/  SHF.R.S32.HI R36, RZ, 0x4, R29 ;  /* 0x00000004ff247819 */ /* 0x000fe2000001141d */
[C---:B------:R-:W-:Y:S01]  /*15c0*/  IMAD.IADD R51, R125.reuse, 0x1, R47 ;  /* 0x000000017d337824 */ /* 0x040fe200078e022f */
[----:B------:R-:W-:Y:S01]  /*15d0*/  SHF.R.S32.HI R50, RZ, 0x4, R35 ;  /* 0x00000004ff327819 */ /* 0x000fe20000011423 */
[----:B------:R-:W-:Y:S01]  /*15e0*/  IMAD.IADD R35, R125, 0x1, R38 ;  /* 0x000000017d237824 */ /* 0x000fe200078e0226 */
[----:B------:R-:W-:Y:S01]  /*15f0*/  IADD3 R28, R34, 0x60, RZ ;  /* 0x00000060221c7810 */ /* 0x000fe20007ffe0ff */
[C---:B------:R-:W-:Y:S01]  /*1600*/  IMAD R33, R9.reuse, 0x20, R36 ;  /* 0x0000002009217824 */ /* 0x040fe200078e0224 */
[----:B------:R-:W-:Y:S01]  /*1610*/  ISETP.GE.AND P0, PT, R48, c[0x0][0x17c], PT ;  /* 0x00005f0030007a0c */ /* 0x000fe20003f06270 */
[----:B------:R-:W-:Y:S01]  /*1620*/  IMAD R45, R9, 0x20, R46 ;  /* 0x00000020092d7824 */ /* 0x000fe200078e022e */
[----:B------:R-:W-:Y:S01]  /*1630*/  ISETP.GE.AND P1, PT, R35, c[0x0][0x17c], PT ;  /* 0x00005f0023007a0c */ /* 0x000fe20003f26270 */
[----:B------:R-:W-:Y:S01]  /*1640*/  IMAD.SHL.U32 R32, R28, 0x8, RZ ;  /* 0x000000081c207824 */ /* 0x000fe200078e00ff */
[----:B------:R-:W-:Y:S01]  /*1650*/  ISETP.GE.AND P2, PT, R51, c[0x0][0x17c], PT ;  /* 0x00005f0033007a0c */ /* 0x000fe20003f46270 */
[----:B------:R-:W-:Y:S01]  /*1660*/  IMAD R49, R9, 0x20, R50 ;  /* 0x0000002009317824 */ /* 0x000fe200078e0232 */
[----:B------:R-:W-:-:S02]  /*1670*/  ISETP.GE.OR P1, PT, R33, c[0x0][0x180], P1 ;  /* 0x0000600021007a0c */ /* 0x000fc40000f26670 */
[----:B------:R-:W-:Y:S02]  /*1680*/  ISETP.GE.OR P0, PT, R45, c[0x0][0x180], P0 ;  /* 0x000060002d007a0c */ /* 0x000fe40000706670 */
[----:B------:R-:W-:Y:S02]  /*1690*/  SHF.R.S32.HI R29, RZ, 0x1f, R32 ;  /* 0x0000001fff1d7819 */ /* 0x000fe40000011420 */
[----:B------:R-:W-:Y:S02]  /*16a0*/  ISETP.GE.OR P2, PT, R49, c[0x0][0x180], P2 ;  /* 0x0000600031007a0c */ /* 0x000fe40001746670 */
[----:B------:R-:W-:Y:S02]  /*16b0*/  LEA.HI R30, R29, R32, RZ, 0x7 ;  /* 0x000000201d1e7211 */ /* 0x000fe400078f38ff */
[----:B------:R-:W-:Y:S02]  /*16c0*/  SHF.R.S32.HI R29, RZ, 0x1f, R28 ;  /* 0x0000001fff1d7819 */ /* 0x000fe4000001141c */
[----:B------:R-:W-:Y:S01]  /*16d0*/  LOP3.LUT R31, R30, 0xffffff80, RZ, 0xc0, !PT ;  /* 0xffffff801e1f7812 */ /* 0x000fe200078ec0ff */
[----:B------:R-:W-:Y:S01]  /*16e0*/  @!P1 IMAD R36, R36, 0x88, R38 ;  /* 0x0000008824249824 */ /* 0x000fe200078e0226 */
[----:B------:R-:W-:Y:S01]  /*16f0*/  LEA.HI R37, R29, R28, RZ, 0x4 ;  /* 0x0000001c1d257211 */ /* 0x000fe200078f20ff */
[----:B------:R-:W-:-:S02]  /*1700*/  @!P1 IMAD R28, R33, c[0x0][0x17c], RZ ;  /* 0x00005f00211c9a24 */ /* 0x000fc400078e02ff */
[----:B------:R-:W-:Y:S02]  /*1710*/  @!P0 IMAD R29, R45, c[0x0][0x17c], RZ ;  /* 0x00005f002d1d8a24 */ /* 0x000fe400078e02ff */
[----:B------:R-:W-:Y:S01]  /*1720*/  IMAD.IADD R53, R32, 0x1, -R31 ;  /* 0x0000000120357824 */ /* 0x000fe200078e0a1f */
[----:B------:R-:W-:Y:S01]  /*1730*/  @!P1 SHF.R.S32.HI R31, RZ, 0x1f, R35 ;  /* 0x0000001fff1f9819 */ /* 0x000fe20000011423 */
[----:B------:R-:W-:Y:S01]  /*1740*/  @!P2 IMAD R30, R49, c[0x0][0x17c], RZ ;  /* 0x00005f00311eaa24 */ /* 0x000fe200078e02ff */
[----:B------:R-:W-:Y:S01]  /*1750*/  @!P1 IADD3 R35, P3, R35, R28, RZ ;  /* 0x0000001c23239210 */ /* 0x000fe20007f7e0ff */
[----:B------:R-:W-:Y:S01]  /*1760*/  @!P0 IMAD R38, R46, 0x88, R39 ;  /* 0x000000882e268824 */ /* 0x000fe200078e0227 */
[----:B------:R-:W-:Y:S01]  /*1770*/  @!P0 SHF.R.S32.HI R32, RZ, 0x1f, R48 ;  /* 0x0000001fff208819 */ /* 0x000fe20000011430 */
[----:B------:R-:W-:Y:S01]  /*1780*/  @!P2 IMAD R46, R50, 0x88, R47 ;  /* 0x00000088322ea824 */ /* 0x000fe200078e022f */
[----:B------:R-:W-:Y:S02]  /*1790*/  @!P0 IADD3 R45, P4, R48, R29, RZ ;  /* 0x0000001d302d8210 */ /* 0x000fe40007f9e0ff */
[----:B------:R-:W-:-:S02]  /*17a0*/  @!P2 SHF.R.S32.HI R33, RZ, 0x1f, R51 ;  /* 0x0000001fff21a819 */ /* 0x000fc40000011433 */
[----:B------:R-:W-:Y:S02]  /*17b0*/  @!P2 IADD3 R39, P5, R51, R30, RZ ;  /* 0x0000001e3327a210 */ /* 0x000fe40007fbe0ff */
[----:B------:R-:W-:Y:S02]  /*17c0*/  @!P1 LEA.HI.X.SX32 R52, R28, R31, 0x1, P3 ;  /* 0x0000001f1c349211 */ /* 0x000fe400018f0eff */
[----:B------:R-:W-:Y:S02]  /*17d0*/  @!P0 LEA.HI.X.SX32 R50, R29, R32, 0x1, P4 ;  /* 0x000000201d328211 */ /* 0x000fe400020f0eff */
[----:B------:R-:W-:Y:S02]  /*17e0*/  @!P1 LEA R32, P3, R35, c[0x0][0x168], 0x1 ;  /* 0x00005a0023209a11 */ /* 0x000fe400078608ff */
[----:B------:R-:W-:Y:S02]  /*17f0*/  @!P2 LEA.HI.X.SX32 R48, R30, R33, 0x1, P5 ;  /* 0x000000211e30a211 */ /* 0x000fe400028f0eff */
[----:B------:R-:W-:-:S02]  /*1800*/  @!P0 LEA R28, P4, R45, c[0x0][0x168], 0x1 ;  /* 0x00005a002d1c8a11 */ /* 0x000fc400078808ff */
[----:B------:R-:W-:Y:S02]  /*1810*/  @!P2 LEA R30, P5, R39, c[0x0][0x168], 0x1 ;  /* 0x00005a00271eaa11 */ /* 0x000fe400078a08ff */
[----:B------:R-:W-:Y:S01]  /*1820*/  @!P1 LEA.HI.X R33, R35, c[0x0][0x16c], R52, 0x1, P3 ;  /* 0x00005b0023219a11 */ /* 0x000fe200018f0c34 */
[----:B------:R-:W-:Y:S01]  /*1830*/  @!P1 IMAD R35, R36, 0x2, R27 ;  /* 0x0000000224239824 */ /* 0x000fe200078e021b */
[----:B------:R-:W-:Y:S01]  /*1840*/  SHF.R.S32.HI R36, RZ, 0x4, R37 ;  /* 0x00000004ff247819 */ /* 0x000fe20000011425 */
[----:B------:R-:W-:Y:S01]  /*1850*/  @!P0 IMAD R37, R38, 0x2, R27 ;  /* 0x0000000226258824 */ /* 0x000fe200078e021b */
[----:B------:R-:W-:Y:S01]  /*1860*/  @!P0 LEA.HI.X R29, R45, c[0x0][0x16c], R50, 0x1, P4 ;  /* 0x00005b002d1d8a11 */ /* 0x000fe200020f0c32 */
[----:B------:R-:W-:Y:S01]  /*1870*/  IMAD.IADD R45, R125, 0x1, R53 ;  /* 0x000000017d2d7824 */ /* 0x000fe200078e0235 */
[----:B------:R-:W-:Y:S01]  /*1880*/  @!P2 LEA.HI.X R31, R39, c[0x0][0x16c], R48, 0x1, P5 ;  /* 0x00005b00271faa11 */ /* 0x000fe200028f0c30 */
[----:B------:R-:W-:Y:S01]  /*1890*/  @!P2 IMAD R39, R46, 0x2, R27 ;  /* 0x000000022e27a824 */ /* 0x000fe200078e021b */
[----:B------:R-:W-:Y:S01]  /*18a0*/  @!PT LDS RZ, [RZ] ;  /* 0x00000000fffff984 */ /* 0x000fe20000000800 */
[----:B------:R-:W-:Y:S01]  /*18b0*/  @!PT LDS RZ, [RZ] ;  /* 0x00000000fffff984 */ /* 0x000fe20000000800 */
[----:B------:R-:W-:Y:S01]  /*18c0*/  @!PT LDS RZ, [RZ] ;  /* 0x00000000fffff984 */ /* 0x000fe20000000800 */
[----:B------:R1:W-:Y:S01]  /*18d0*/  @!P1 LDGSTS.E.128 [R35], [R32.64] ;  /* 0x0000000020239fae */ /* 0x0003e2000b921c46 */
[----:B------:R-:W-:Y:S01]  /*18e0*/  IMAD R38, R9, 0x20, R36 ;  /* 0x0000002009267824 */ /* 0x000fe200078e0224 */
[----:B------:R-:W-:-:S02]  /*18f0*/  ISETP.GE.AND P1, PT, R45, c[0x0][0x17c], PT ;  /* 0x00005f002d007a0c */ /* 0x000fc40003f26270 */
[----:B------:R1:W-:Y:S01]  /*1900*/  @!P0 LDGSTS.E.128 [R37], [R28.64] ;  /* 0x000000001c258fae */ /* 0x0003e2000b921c46 */
[----:B------:R-:W-:Y:S02]  /*1910*/  ISETP.GE.AND P0, PT, R34, 0x180, PT ;  /* 0x000001802200780c */ /* 0x000fe40003f06270 */
[----:B------:R-:W-:Y:S01]  /*1920*/  ISETP.GE.OR P1, PT, R38, c[0x0][0x180], P1 ;  /* 0x0000600026007a0c */ /* 0x000fe20000f26670 */
[----:B------:R1:W-:Y:S01]  /*1930*/  @!P2 LDGSTS.E.128 [R39], [R30.64] ;  /* 0x000000001e27afae */ /* 0x0003e2000b921c46 */
[----:B------:R-:W-:-:S11]  /*1940*/  IADD3 R34, R34, 0x80, RZ ;  /* 0x0000008022227810 */ /* 0x000fd60007ffe0ff */
[----:B------:R-:W-:Y:S05]  /*1950*/  @P1 BRA `(.L_x_23) ;  /* 0x0000009000001947 */ /* 0x000fea0003800000 */
[----:B-1----:R-:W-:Y:S01]  /*1960*/  IMAD R28, R38, c[0x0][0x17c], RZ ;  /* 0x00005f00261c7a24 */ /* 0x002fe200078e02ff */
[----:B------:R-:W-:Y:S01]  /*1970*/  SHF.R.S32.HI R29, RZ, 0x1f, R45 ;  /* 0x0000001fff1d7819 */ /* 0x000fe2000001142d */
[----:B------:R-:W-:-:S03]  /*1980*/  IMAD R30, R36, 0x88, R53 ;  /* 0x00000088241e7824 */ /* 0x000fc600078e0235 */
[----:B------:R-:W-:-:S04]  /*1990*/  IADD3 R31, P1, R45, R28, RZ ;  /* 0x0000001c2d1f7210 */ /* 0x000fc80007f3e0ff */
[----:B------:R-:W-:Y:S02]  /*19a0*/  LEA.HI.X.SX32 R32, R28, R29, 0x1, P1 ;  /* 0x0000001d1c207211 */ /* 0x000fe400008f0eff */
[----:B------:R-:W-:-:S04]  /*19b0*/  LEA R28, P1, R31, c[0x0][0x168], 0x1 ;  /* 0x00005a001f1c7a11 */ /* 0x000fc800078208ff */
[----:B------:R-:W-:Y:S01]  /*19c0*/  LEA.HI.X R29, R31, c[0x0][0x16c], R32, 0x1, P1 ;  /* 0x00005b001f1d7a11 */ /* 0x000fe200008f0c20 */
[----:B------:R-:W-:-:S05]  /*19d0*/  IMAD R31, R30, 0x2, R27 ;  /* 0x000000021e1f7824 */ /* 0x000fca00078e021b */
[----:B------:R1:W-:Y:S03]  /*19e0*/  LDGSTS.E.128 [R31], [R28.64] ;  /* 0x000000001c1f7fae */ /* 0x0003e6000b921c46 */
.L_x_23:
[----:B-1----:R-:W-:Y:S05]  /*19f0*/  BSYNC B2 ;  /* 0x0000000000027941 */ /* 0x002fea0003800000 */
.L_x_22:
[----:B------:R-:W-:Y:S05]  /*1a00*/  @!P0 BRA `(.L_x_24) ;  /* 0xfffffa0000008947 */ /* 0x000fea000383ffff */
.L_x_21:
[----:B------:R-:W-:Y:S05]  /*1a10*/  BSYNC B1 ;  /* 0x0000000000017941 */ /* 0x000fea0003800000 */
.L_x_20:
[----:B------:R-:W0:Y:S02]  /*1a20*/  LDGDEPBAR ;  /* 0x00000000000079af */ /* 0x000e240000000000 */
.L_x_2:
[----:B------:R-:W-:-:S04]  /*1a30*/  IADD3 R9, R9, 0x1, RZ ;  /* 0x0000000109097810 */ /* 0x000fc80007ffe0ff */
[----:B------:R-:W-:-:S13]  /*1a40*/  ISETP.GE.U32.AND P0, PT, R9, 0x3, PT ;  /* 0x000000030900780c */ /* 0x000fda0003f06070 */
[----:B------:R-:W-:Y:S01]  /*1a50*/  @P0 CALL.REL.NOINC `(.L_x_25) ;  /* 0x0000001000000944 */ /* 0x000fe20003c00000 */
[----:B------:R-:W-:Y:S05]  /*1a60*/  BRA `(.L_x_26) ;  /* 0xffffeb3000007947 */ /* 0x000fea000383ffff */
.L_x_25:
[----:B------:R-:W-:-:S04]  /*1a70*/  DEPBAR.LE SB0, 0x2 ;  /* 0x000080800000791a */ /* 0x000fc80000000000 */
.L_x_1:
[----:B------:R-:W-:Y:S05]  /*1a80*/  BSYNC B0 ;  /* 0x0000000000007941 */ /* 0x000fea0003800000 */
.L_x_0:
[----:B------:R-:W-:Y:S01]  /*1a90*/  IMAD.MOV.U32 R0, RZ, RZ, c[0x0][0x180] ;  /* 0x00006000ff007624 */ /* 0x000fe200078e00ff */
[----:B------:R-:W-:Y:S01]  /*1aa0*/  BAR.SYNC.DEFER_BLOCKING 0x0 ;  /* 0x0000000000007b1d */ /* 0x000fe20000010000 */
[----:B------:R-:W-:Y:S01]  /*1ab0*/  IMAD.MOV.U32 R16, RZ, RZ, RZ ;  /* 0x000000ffff107224 */ /* 0x000fe200078e00ff */
[----:B------:R-:W-:Y:S01]  /*1ac0*/  CS2R R18, SRZ ;  /* 0x0000000000127805 */ /* 0x000fe2000001ff00 */
[----:B------:R-:W-:Y:S01]  /*1ad0*/  IMAD.MOV.U32 R80, RZ, RZ, RZ ;  /* 0x000000ffff507224 */ /* 0x000fe200078e00ff */
[----:B------:R-:W-:Y:S01]  /*1ae0*/  ISETP.GE.AND P0, PT, R0, 0x1, PT ;  /* 0x000000010000780c */ /* 0x000fe20003f06270 */
[----:B------:R-:W-:Y:S01]  /*1af0*/  CS2R R82, SRZ ;  /* 0x0000000000527805 */ /* 0x000fe2000001ff00 */
[----:B------:R-:W-:Y:S01]  /*1b00*/  IMAD.MOV.U32 R84, RZ, RZ, RZ ;  /* 0x000000ffff547224 */ /* 0x000fe200078e00ff */
        /* <DEDUP_REMOVED lines=11> */
[----:B------:R-:W-:Y:S05]  /*1bc0*/  @!P0 BRA `(.L_x_27) ;  /* 0x0000213000008947 */ /* 0x000fea0003800000 */
[C---:B------:R-:W-:Y:S01]  /*1bd0*/  IMAD.SHL.U32 R111, R116.reuse, 0x8, RZ ;  /* 0x00000008746f7824 */ /* 0x040fe200078e00ff */
[C---:B------:R-:W-:Y:S01]  /*1be0*/  IADD3 R6, R116.reuse, 0x20, RZ ;  /* 0x0000002074067810 */ /* 0x040fe20007ffe0ff */
[----:B------:R-:W-:Y:S01]  /*1bf0*/  IMAD.MOV.U32 R117, RZ, RZ, RZ ;  /* 0x000000ffff757224 */ /* 0x000fe200078e00ff */
[----:B------:R-:W-:Y:S01]  /*1c00*/  IADD3 R0, R116, 0x40, RZ ;  /* 0x0000004074007810 */ /* 0x000fe20007ffe0ff */
[----:B------:R-:W-:Y:S01]  /*1c10*/  IMAD.MOV.U32 R16, RZ, RZ, RZ ;  /* 0x000000ffff107224 */ /* 0x000fe200078e00ff */
[----:B------:R-:W-:Y:S01]  /*1c20*/  SHF.R.S32.HI R2, RZ, 0x1f, R111 ;  /* 0x0000001fff027819 */ /* 0x000fe2000001146f */
[----:B------:R-:W-:Y:S01]  /*1c30*/  CS2R R18, SRZ ;  /* 0x0000000000127805 */ /* 0x000fe2000001ff00 */
[----:B------:R-:W-:Y:S01]  /*1c40*/  SHF.R.S32.HI R7, RZ, 0x1f, R6 ;  /* 0x0000001fff077819 */ /* 0x000fe20000011406 */
[----:B------:R-:W-:Y:S01]  /*1c50*/  IMAD.SHL.U32 R8, R0, 0x8, RZ ;  /* 0x0000000800087824 */ /* 0x000fe200078e00ff */
[-C--:B------:R-:W-:Y:S01]  /*1c60*/  LEA.HI R3, R2, R111.reuse, RZ, 0x5 ;  /* 0x0000006f02037211 */ /* 0x080fe200078f28ff */
[----:B------:R-:W-:Y:S01]  /*1c70*/  IMAD.MOV.U32 R80, RZ, RZ, RZ ;  /* 0x000000ffff507224 */ /* 0x000fe200078e00ff */
[CC--:B------:R-:W-:Y:S01]  /*1c80*/  LEA.HI R109, R7.reuse, R6.reuse, RZ, 0x2 ;  /* 0x00000006076d7211 */ /* 0x0c0fe200078f10ff */
[----:B------:R-:W-:Y:S01]  /*1c90*/  CS2R R82, SRZ ;  /* 0x0000000000527805 */ /* 0x000fe2000001ff00 */
[----:B------:R-:W-:Y:S01]  /*1ca0*/  LEA.HI R105, R7, R6, RZ, 0x4 ;  /* 0x0000000607697211 */ /* 0x000fe200078f20ff */
[----:B------:R-:W-:Y:S01]  /*1cb0*/  IMAD.SHL.U32 R6, R6, 0x8, RZ ;  /* 0x0000000806067824 */ /* 0x000fe200078e00ff */
[----:B------:R-:W-:Y:S01]  /*1cc0*/  LEA.HI R4, R2, R111, RZ, 0x7 ;  /* 0x0000006f02047211 */ /* 0x000fe200078f38ff */
[----:B------:R-:W-:Y:S01]  /*1cd0*/  IMAD.MOV.U32 R84, RZ, RZ, RZ ;  /* 0x000000ffff547224 */ /* 0x000fe200078e00ff */
[----:B------:R-:W-:Y:S01]  /*1ce0*/  LOP3.LUT R2, R3, 0xffffffe0, RZ, 0xc0, !PT ;  /* 0xffffffe003027812 */ /* 0x000fe200078ec0ff */
[----:B------:R-:W-:Y:S01]  /*1cf0*/  CS2R R86, SRZ ;  /* 0x0000000000567805 */ /* 0x000fe2000001ff00 */
[----:B------:R-:W-:Y:S01]  /*1d00*/  SHF.R.S32.HI R3, RZ, 0x1f, R6 ;  /* 0x0000001fff037819 */ /* 0x000fe20000011406 */
[----:B------:R-:W-:Y:S01]  /*1d10*/  IMAD.MOV.U32 R92, RZ, RZ, RZ ;  /* 0x000000ffff5c7224 */ /* 0x000fe200078e00ff */
[----:B------:R-:W-:Y:S01]  /*1d20*/  LOP3.LUT R4, R4, 0xffffff80, RZ, 0xc0, !PT ;  /* 0xffffff8004047812 */ /* 0x000fe200078ec0ff */
[----:B------:R-:W-:Y:S01]  /*1d30*/  IMAD.IADD R115, R111, 0x1, -R2 ;  /* 0x000000016f737824 */ /* 0x000fe200078e0a02 */
[----:B------:R-:W-:Y:S01]  /*1d40*/  SHF.R.S32.HI R7, RZ, 0x1f, R8 ;  /* 0x0000001fff077819 */ /* 0x000fe20000011408 */
[----:B------:R-:W-:Y:S01]  /*1d50*/  CS2R R94, SRZ ;  /* 0x00000000005e7805 */ /* 0x000fe2000001ff00 */
[----:B------:R-:W-:Y:S01]  /*1d60*/  LEA.HI R2, R3, R6, RZ, 0x5 ;  /* 0x0000000603027211 */ /* 0x000fe200078f28ff */
[----:B------:R-:W-:Y:S01]  /*1d70*/  IMAD.IADD R111, R111, 0x1, -R4 ;  /* 0x000000016f6f7824 */ /* 0x000fe200078e0a04 */
[----:B------:R-:W-:Y:S01]  /*1d80*/  LEA.HI R9, R7, R8, RZ, 0x5 ;  /* 0x0000000807097211 */ /* 0x000fe200078f28ff */
[----:B------:R-:W-:Y:S01]  /*1d90*/  IMAD.MOV.U32 R96, RZ, RZ, RZ ;  /* 0x000000ffff607224 */ /* 0x000fe200078e00ff */
[----:B------:R-:W-:Y:S01]  /*1da0*/  LEA.HI R4, R3, R6, RZ, 0x7 ;  /* 0x0000000603047211 */ /* 0x000fe200078f38ff */
[----:B------:R-:W-:Y:S01]  /*1db0*/  CS2R R98, SRZ ;  /* 0x0000000000627805 */ /* 0x000fe2000001ff00 */
[----:B------:R-:W-:Y:S01]  /*1dc0*/  LOP3.LUT R3, R2, 0xffffffe0, RZ, 0xc0, !PT ;  /* 0xffffffe002037812 */ /* 0x000fe200078ec0ff */
[----:B------:R-:W-:Y:S01]  /*1dd0*/  IMAD.MOV.U32 R100, RZ, RZ, RZ ;  /* 0x000000ffff647224 */ /* 0x000fe200078e00ff */
[----:B------:R-:W-:Y:S01]  /*1de0*/  LOP3.LUT R9, R9, 0xffffffe0, RZ, 0xc0, !PT ;  /* 0xffffffe009097812 */ /* 0x000fe200078ec0ff */
[----:B------:R-:W-:Y:S01]  /*1df0*/  CS2R R102, SRZ ;  /* 0x0000000000667805 */ /* 0x000fe2000001ff00 */
[----:B------:R-:W-:Y:S01]  /*1e00*/  LEA.HI R10, R7, R8, RZ, 0x7 ;  /* 0x00000008070a7211 */ /* 0x000fe200078f38ff */
[----:B------:R-:W-:Y:S01]  /*1e10*/  IMAD.IADD R108, R6, 0x1, -R3 ;  /* 0x00000001066c7824 */ /* 0x000fe200078e0a03 */
[----:B------:R-:W-:Y:S01]  /*1e20*/  LOP3.LUT R7, R4, 0xffffff80, RZ, 0xc0, !PT ;  /* 0xffffff8004077812 */ /* 0x000fe200078ec0ff */
[----:B------:R-:W-:Y:S01]  /*1e30*/  IMAD.IADD R3, R8, 0x1, -R9 ;  /* 0x0000000108037824 */ /* 0x000fe200078e0a09 */
[----:B------:R-:W-:Y:S01]  /*1e40*/  SHF.R.S32.HI R9, RZ, 0x1f, R0 ;  /* 0x0000001fff097819 */ /* 0x000fe20000011400 */
[----:B------:R-:W-:Y:S01]  /*1e50*/  IMAD.MOV.U32 R88, RZ, RZ, RZ ;  /* 0x000000ffff587224 */ /* 0x000fe200078e00ff */
[----:B------:R-:W-:Y:S01]  /*1e60*/  LEA.HI R114, R5, R116, RZ, 0x2 ;  /* 0x0000007405727211 */ /* 0x000fe200078f10ff */
[----:B------:R-:W-:Y:S01]  /*1e70*/  IMAD.IADD R2, R6, 0x1, -R7 ;  /* 0x0000000106027824 */ /* 0x000fe200078e0a07 */
[----:B------:R-:W-:Y:S01]  /*1e80*/  LEA.HI R6, R9, R0, RZ, 0x2 ;  /* 0x0000000009067211 */ /* 0x000fe200078f10ff */
[----:B------:R-:W-:Y:S01]  /*1e90*/  CS2R R12, SRZ ;  /* 0x00000000000c7805 */ /* 0x000fe2000001ff00 */
[C---:B------:R-:W-:Y:S01]  /*1ea0*/  IMNMX R121, R116.reuse, 0xe0, !PT ;  /* 0x000000e074797817 */ /* 0x040fe20007800200 */
[----:B------:R-:W-:Y:S01]  /*1eb0*/  IMAD.MOV.U32 R90, RZ, RZ, RZ ;  /* 0x000000ffff5a7224 */ /* 0x000fe200078e00ff */
[----:B------:R-:W-:Y:S01]  /*1ec0*/  IMNMX R7, R116, 0x1e0, !PT ;  /* 0x000001e074077817 */ /* 0x000fe20007800200 */
[----:B------:R-:W-:Y:S01]  /*1ed0*/  CS2R R14, SRZ ;  /* 0x00000000000e7805 */ /* 0x000fe2000001ff00 */
[----:B------:R-:W-:Y:S01]  /*1ee0*/  LOP3.LUT R11, R10, 0xffffff80, RZ, 0xc0, !PT ;  /* 0xffffff800a0b7812 */ /* 0x000fe200078ec0ff */
[C---:B------:R-:W-:Y:S01]  /*1ef0*/  IMAD.IADD R110, R125.reuse, 0x1, R111 ;  /* 0x000000017d6e7824 */ /* 0x040fe200078e026f */
[----:B------:R-:W-:Y:S01]  /*1f00*/  SHF.R.S32.HI R114, RZ, 0x2, R114 ;  /* 0x00000002ff727819 */ /* 0x000fe20000011472 */
[----:B------:R-:W-:Y:S01]  /*1f10*/  IMAD.IADD R10, R125, 0x1, R2 ;  /* 0x000000017d0a7824 */ /* 0x000fe200078e0202 */
[----:B------:R-:W-:Y:S01]  /*1f20*/  SHF.R.S32.HI R109, RZ, 0x2, R109 ;  /* 0x00000002ff6d7819 */ /* 0x000fe2000001146d */
[----:B------:R-:W-:Y:S01]  /*1f30*/  IMAD.IADD R4, R8, 0x1, -R11 ;  /* 0x0000000108047824 */ /* 0x000fe200078e0a0b */
[----:B------:R-:W-:Y:S01]  /*1f40*/  SHF.R.S32.HI R6, RZ, 0x2, R6 ;  /* 0x00000002ff067819 */ /* 0x000fe20000011406 */
[C---:B------:R-:W-:Y:S01]  /*1f50*/  IMAD.IADD R113, R123.reuse, 0x1, R114 ;  /* 0x000000017b717824 */ /* 0x040fe200078e0272 */
[C---:B------:R-:W-:Y:S01]  /*1f60*/  IADD3 R121, -R116.reuse, 0x1f, R121 ;  /* 0x0000001f74797810 */ /* 0x040fe20007ffe179 */
[C---:B------:R-:W-:Y:S01]  /*1f70*/  IMAD.IADD R107, R123.reuse, 0x1, R109 ;  /* 0x000000017b6b7824 */ /* 0x040fe200078e026d */
[----:B------:R-:W-:Y:S01]  /*1f80*/  IADD3 R120, -R116, 0x1f, R7 ;  /* 0x0000001f74787810 */ /* 0x000fe20007ffe107 */
[----:B------:R-:W-:Y:S01]  /*1f90*/  IMAD.IADD R8, R123, 0x1, R6 ;  /* 0x000000017b087824 */ /* 0x000fe200078e0206 */
[----:B------:R-:W-:Y:S01]  /*1fa0*/  LEA.HI R106, R5, R116, RZ, 0x4 ;  /* 0x00000074056a7211 */ /* 0x000fe200078f20ff */
[----:B------:R-:W-:Y:S01]  /*1fb0*/  IMAD R112, R113, c[0x0][0x180], RZ ;  /* 0x0000600071707a24 */ /* 0x000fe200078e02ff */
[----:B------:R-:W-:Y:S01]  /*1fc0*/  LEA.HI R7, R9, R0, RZ, 0x4 ;  /* 0x0000000009077211 */ /* 0x000fe200078f20ff */
[----:B------:R-:W-:Y:S01]  /*1fd0*/  IMAD R104, R107, c[0x0][0x180], RZ ;  /* 0x000060006b687a24 */ /* 0x000fe200078e02ff */
[----:B------:R-:W-:Y:S01]  /*1fe0*/  LEA.HI R119, R121, 0x1, RZ, 0x1b ;  /* 0x0000000179777811 */ /* 0x000fe200078fd8ff */
[----:B------:R-:W-:Y:S01]  /*1ff0*/  IMAD R9, R8, c[0x0][0x180], RZ ;  /* 0x0000600008097a24 */ /* 0x000fe200078e02ff */
[----:B------:R-:W-:Y:S01]  /*2000*/  LEA.HI R118, R120, 0x1, RZ, 0x1b ;  /* 0x0000000178767811 */ /* 0x000fe200078fd8ff */
[----:B------:R-:W-:Y:S01]  /*2010*/  IMAD.IADD R11, R125, 0x1, R4 ;  /* 0x000000017d0b7824 */ /* 0x000fe200078e0204 */
[----:B------:R-:W-:-:S02]  /*2020*/  IADD3 R5, R116, 0x60, RZ ;  /* 0x0000006074057810 */ /* 0x000fc40007ffe0ff */
[----:B------:R-:W-:Y:S02]  /*2030*/  SHF.R.S32.HI R106, RZ, 0x4, R106 ;  /* 0x00000004ff6a7819 */ /* 0x000fe4000001146a */
[----:B------:R-:W-:Y:S02]  /*2040*/  SHF.R.S32.HI R105, RZ, 0x4, R105 ;  /* 0x00000004ff697819 */ /* 0x000fe40000011469 */
[----:B------:R-:W-:Y:S02]  /*2050*/  SHF.R.S32.HI R7, RZ, 0x4, R7 ;  /* 0x00000004ff077819 */ /* 0x000fe40000011407 */
[----:B------:R-:W-:Y:S02]  /*2060*/  LOP3.LUT R119, R119, 0x3, RZ, 0xc0, !PT ;  /* 0x0000000377777812 */ /* 0x000fe400078ec0ff */
[----:B------:R-:W-:Y:S02]  /*2070*/  LOP3.LUT R118, R118, 0x3, RZ, 0xc0, !PT ;  /* 0x0000000376767812 */ /* 0x000fe400078ec0ff */
.L_x_53:
[----:B------:R-:W-:-:S13]  /*2080*/  ISETP.GE.AND P0, PT, R116, 0x20, PT ;  /* 0x000000207400780c */ /* 0x000fda0003f06270 */
[----:B-1----:R-:W-:Y:S05]  /*2090*/  @!P0 BRA `(.L_x_28) ;  /* 0x0000066000008947 */ /* 0x002fea0003800000 */
[----:B------:R-:W2:Y:S01]  /*20a0*/  S2R R23, SR_LANEID ;  /* 0x0000000000177919 */ /* 0x000ea20000000000 */
[----:B-1----:R-:W-:Y:S01]  /*20b0*/  LOP3.LUT R29, R117, 0x3, RZ, 0xc0, !PT ;  /* 0x00000003751d7812 */ /* 0x002fe200078ec0ff */
[----:B------:R-:W-:Y:S01]  /*20c0*/  IMAD.MOV.U32 R24, RZ, RZ, 0x1400 ;  /* 0x00001400ff187424 */ /* 0x000fe200078e00ff */
[----:B------:R-:W-:Y:S03]  /*20d0*/  WARPSYNC 0xffffffff ;  /* 0xffffffff00007948 */ /* 0x000fe60003800000 */
[C---:B------:R-:W-:Y:S02]  /*20e0*/  IMAD R21, R29.reuse, R24, 0x80 ;  /* 0x000000801d157424 */ /* 0x040fe400078e0218 */
[----:B------:R-:W-:Y:S02]  /*20f0*/  IMAD R29, R29, 0x2200, RZ ;  /* 0x000022001d1d7824 */ /* 0x000fe400078e02ff */
[----:B------:R-:W-:-:S03]  /*2100*/  IMAD R30, R122, 0x690, R21 ;  /* 0x000006907a1e7824 */ /* 0x000fc600078e0215 */
[C---:B------:R-:W-:Y:S02]  /*2110*/  IADD3 R21, R29.reuse, 0x5080, RZ ;  /* 0x000050801d157810 */ /* 0x040fe40007ffe0ff */
[C---:B------:R-:W-:Y:S02]  /*2120*/  IADD3 R33, R29.reuse, 0x50c0, RZ ;  /* 0x000050c01d217810 */ /* 0x040fe40007ffe0ff */
[----:B------:R-:W-:Y:S02]  /*2130*/  IADD3 R35, R29, 0x6220, RZ ;  /* 0x000062201d237810 */ /* 0x000fe40007ffe0ff */
[--C-:B--2---:R-:W-:Y:S02]  /*2140*/  SHF.R.U32.HI R20, RZ, 0x3, R23.reuse ;  /* 0x00000003ff147819 */ /* 0x104fe40000011617 */
[----:B------:R-:W-:Y:S02]  /*2150*/  LOP3.LUT R22, R23, 0x7, RZ, 0xc0, !PT ;  /* 0x0000000717167812 */ /* 0x000fe400078ec0ff */
[----:B------:R-:W-:Y:S01]  /*2160*/  SHF.R.U32.HI R23, RZ, 0x4, R23 ;  /* 0x00000004ff177819 */ /* 0x000fe20000011617 */
[----:B------:R-:W-:-:S04]  /*2170*/  IMAD.SHL.U32 R25, R20, 0x8, RZ ;  /* 0x0000000814197824 */ /* 0x000fc800078e00ff */
[----:B------:R-:W-:Y:S01]  /*2180*/  IMAD.SHL.U32 R23, R23, 0x8, RZ ;  /* 0x0000000817177824 */ /* 0x000fe200078e00ff */
[----:B------:R-:W-:-:S05]  /*2190*/  LOP3.LUT R22, R25, 0x8, R22, 0xe2, !PT ;  /* 0x0000000819167812 */ /* 0x000fca00078ee216 */
[C-C-:B------:R-:W-:Y:S02]  /*21a0*/  IMAD R31, R22.reuse, 0x28, R23.reuse ;  /* 0x00000028161f7824 */ /* 0x140fe400078e0217 */
[----:B------:R-:W-:Y:S01]  /*21b0*/  IMAD R28, R22, 0x88, R23 ;  /* 0x00000088161c7824 */ /* 0x000fe200078e0217 */
[----:B------:R-:W-:Y:S01]  /*21c0*/  IADD3 R23, R29, 0x50a0, RZ ;  /* 0x000050a01d177810 */ /* 0x000fe20007ffe0ff */
[----:B------:R-:W-:Y:S01]  /*21d0*/  IMAD.U32 R52, R31, 0x2, R30 ;  /* 0x000000021f347824 */ /* 0x000fe200078e001e */
[----:B------:R-:W-:Y:S01]  /*21e0*/  IADD3 R30, R30, 0x20, RZ ;  /* 0x000000201e1e7810 */ /* 0x000fe20007ffe0ff */
[C---:B------:R-:W-:Y:S02]  /*21f0*/  IMAD.U32 R24, R28.reuse, 0x2, R21 ;  /* 0x000000021c187824 */ /* 0x040fe400078e0015 */
[C---:B------:R-:W-:Y:S02]  /*2200*/  IMAD.U32 R23, R28.reuse, 0x2, R23 ;  /* 0x000000021c177824 */ /* 0x040fe400078e0017 */
[----:B------:R-:W-:Y:S01]  /*2210*/  LDSM.16.M88.4 R52, [R52] ;  /* 0x000000003434783b */ /* 0x000fe20000000200 */
[----:B------:R-:W-:-:S03]  /*2220*/  IMAD.U32 R33, R28, 0x2, R33 ;  /* 0x000000021c217824 */ /* 0x000fc600078e0021 */
[----:B------:R-:W1:Y:S04]  /*2230*/  LDSM.16.MT88.4 R20, [R23] ;  /* 0x000000001714783b */ /* 0x000e680000004200 */
[----:B------:R-:W2:Y:S04]  /*2240*/  LDSM.16.MT88.4 R24, [R24] ;  /* 0x000000001818783b */ /* 0x000ea80000004200 */
[----:B------:R3:W4:Y:S02]  /*2250*/  LDSM.16.MT88.4 R76, [R33] ;  /* 0x00000000214c783b */ /* 0x0007240000004200 */
[----:B---3--:R-:W-:-:S05]  /*2260*/  IADD3 R33, R29, 0x6200, RZ ;  /* 0x000062001d217810 */ /* 0x008fca0007ffe0ff */
[C---:B------:R-:W-:Y:S01]  /*2270*/  IMAD.U32 R33, R28.reuse, 0x2, R33 ;  /* 0x000000021c217824 */ /* 0x040fe200078e0021 */
[C---:B-1----:R-:W-:Y:S07]  /*2280*/  HMMA.16816.F16 R12, R52.reuse, R20, R12 ;  /* 0x00000014340c723c */ /* 0x042fee000000080c */
[----:B------:R-:W-:Y:S01]  /*2290*/  IADD3 R21, R29, 0x50e0, RZ ;  /* 0x000050e01d157810 */ /* 0x000fe20007ffe0ff */
[----:B--2---:R-:W-:Y:S01]  /*22a0*/  HMMA.16816.F16 R14, R52, R24, R14 ;  /* 0x00000018340e723c */ /* 0x004fe2000000080e */
[----:B------:R-:W-:Y:S01]  /*22b0*/  IMAD.U32 R20, R31, 0x2, R30 ;  /* 0x000000021f147824 */ /* 0x000fe200078e001e */
[----:B------:R-:W-:Y:S01]  /*22c0*/  IADD3 R31, R29, 0x61e0, RZ ;  /* 0x000061e01d1f7810 */ /* 0x000fe20007ffe0ff */
[----:B------:R-:W-:-:S02]  /*22d0*/  IMAD.U32 R30, R28, 0x2, R35 ;  /* 0x000000021c1e7824 */ /* 0x000fc400078e0023 */
[C---:B------:R-:W-:Y:S01]  /*22e0*/  IMAD.U32 R72, R28.reuse, 0x2, R21 ;  /* 0x000000021c487824 */ /* 0x040fe200078e0015 */
[C---:B------:R-:W-:Y:S01]  /*22f0*/  IADD3 R21, R29.reuse, 0x5160, RZ ;  /* 0x000051601d157810 */ /* 0x040fe20007ffe0ff */
[C---:B------:R-:W-:Y:S01]  /*2300*/  IMAD.U32 R36, R28.reuse, 0x2, R31 ;  /* 0x000000021c247824 */ /* 0x040fe200078e001f */
[C---:B------:R-:W-:Y:S01]  /*2310*/  HMMA.16816.F16 R90, R52.reuse, R26, R90 ;  /* 0x0000001a345a723c */ /* 0x040fe2000000085a */
[C---:B------:R-:W-:Y:S01]  /*2320*/  IADD3 R25, R29.reuse, 0x5120, RZ ;  /* 0x000051201d197810 */ /* 0x040fe20007ffe0ff */
[----:B------:R-:W-:Y:S01]  /*2330*/  LDSM.16.MT88.4 R32, [R33] ;  /* 0x000000002120783b */ /* 0x000fe20000004200 */
[C---:B------:R-:W-:Y:S01]  /*2340*/  IMAD.U32 R56, R28.reuse, 0x2, R21 ;  /* 0x000000021c387824 */ /* 0x040fe200078e0015 */
[C---:B------:R-:W-:Y:S02]  /*2350*/  IADD3 R21, R29.reuse, 0x61a0, RZ ;  /* 0x000061a01d157810 */ /* 0x040fe40007ffe0ff */
[C---:B------:R-:W-:Y:S01]  /*2360*/  IMAD.U32 R64, R28.reuse, 0x2, R25 ;  /* 0x000000021c407824 */ /* 0x040fe200078e0019 */
[C---:B------:R-:W-:Y:S01]  /*2370*/  IADD3 R27, R29.reuse, 0x5140, RZ ;  /* 0x000051401d1b7810 */ /* 0x040fe20007ffe0ff */
[----:B------:R-:W-:Y:S01]  /*2380*/  HMMA.16816.F16 R88, R52, R22, R88 ;  /* 0x000000163458723c */ /* 0x000fe20000000858 */
[----:B------:R-:W1:Y:S01]  /*2390*/  LDSM.16.MT88.4 R72, [R72] ;  /* 0x000000004848783b */ /* 0x000e620000004200 */
[----:B------:R-:W-:Y:S01]  /*23a0*/  IADD3 R25, R29, 0x6240, RZ ;  /* 0x000062401d197810 */ /* 0x000fe20007ffe0ff */
[----:B------:R-:W-:-:S02]  /*23b0*/  IMAD.U32 R44, R28, 0x2, R21 ;  /* 0x000000021c2c7824 */ /* 0x000fc400078e0015 */
[C---:B------:R-:W-:Y:S01]  /*23c0*/  IMAD.U32 R60, R28.reuse, 0x2, R27 ;  /* 0x000000021c3c7824 */ /* 0x040fe200078e001b */
[----:B------:R-:W2:Y:S01]  /*23d0*/  LDSM.16.MT88.4 R64, [R64] ;  /* 0x000000004040783b */ /* 0x000ea20000004200 */
[C---:B------:R-:W-:Y:S01]  /*23e0*/  IADD3 R23, R29.reuse, 0x5100, RZ ;  /* 0x000051001d177810 */ /* 0x040fe20007ffe0ff */
[C---:B----4-:R-:W-:Y:S01]  /*23f0*/  HMMA.16816.F16 R102, R52.reuse, R76, R102 ;  /* 0x0000004c3466723c */ /* 0x050fe20000000866 */
[C---:B------:R-:W-:Y:S01]  /*2400*/  IADD3 R27, R29.reuse, 0x61c0, RZ ;  /* 0x000061c01d1b7810 */ /* 0x040fe20007ffe0ff */
[----:B------:R-:W-:Y:S01]  /*2410*/  LDSM.16.MT88.4 R56, [R56] ;  /* 0x000000003838783b */ /* 0x000fe20000004200 */
[C---:B------:R-:W-:Y:S02]  /*2420*/  IMAD.U32 R25, R28.reuse, 0x2, R25 ;  /* 0x000000021c197824 */ /* 0x040fe400078e0019 */
[C---:B------:R-:W-:Y:S01]  /*2430*/  IMAD.U32 R68, R28.reuse, 0x2, R23 ;  /* 0x000000021c447824 */ /* 0x040fe200078e0017 */
[----:B------:R-:W-:Y:S01]  /*2440*/  LDSM.16.MT88.4 R60, [R60] ;  /* 0x000000003c3c783b */ /* 0x000fe20000004200 */
[C---:B------:R-:W-:Y:S01]  /*2450*/  IADD3 R23, R29.reuse, 0x6180, RZ ;  /* 0x000061801d177810 */ /* 0x040fe20007ffe0ff */
[C---:B------:R-:W-:Y:S01]  /*2460*/  IMAD.U32 R40, R28.reuse, 0x2, R27 ;  /* 0x000000021c287824 */ /* 0x040fe200078e001b */
[----:B------:R-:W-:Y:S01]  /*2470*/  IADD3 R29, R29, 0x6260, RZ ;  /* 0x000062601d1d7810 */ /* 0x000fe20007ffe0ff */
[----:B------:R-:W-:Y:S01]  /*2480*/  HMMA.16816.F16 R100, R52, R78, R100 ;  /* 0x0000004e3464723c */ /* 0x000fe20000000864 */
[----:B------:R-:W3:Y:S01]  /*2490*/  LDSM.16.MT88.4 R68, [R68] ;  /* 0x000000004444783b */ /* 0x000ee20000004200 */
[----:B------:R-:W-:-:S02]  /*24a0*/  IMAD.U32 R48, R28, 0x2, R23 ;  /* 0x000000021c307824 */ /* 0x000fc400078e0017 */
[----:B------:R-:W-:Y:S01]  /*24b0*/  IMAD.U32 R76, R28, 0x2, R29 ;  /* 0x000000021c4c7824 */ /* 0x000fe200078e001d */
[----:B------:R-:W-:Y:S04]  /*24c0*/  LDSM.16.M88.4 R20, [R20] ;  /* 0x000000001414783b */ /* 0x000fe80000000200 */
[----:B------:R-:W4:Y:S04]  /*24d0*/  LDSM.16.MT88.4 R48, [R48] ;  /* 0x000000003030783b */ /* 0x000f280000004200 */
[----:B------:R-:W5:Y:S04]  /*24e0*/  LDSM.16.MT88.4 R44, [R44] ;  /* 0x000000002c2c783b */ /* 0x000f680000004200 */
[----:B------:R-:W4:Y:S04]  /*24f0*/  LDSM.16.MT88.4 R40, [R40] ;  /* 0x000000002828783b */ /* 0x000f280000004200 */
[----:B------:R-:W4:Y:S01]  /*2500*/  LDSM.16.MT88.4 R36, [R36] ;  /* 0x000000002424783b */ /* 0x000f220000004200 */
[C---:B-1----:R-:W-:Y:S03]  /*2510*/  HMMA.16816.F16 R72, R52.reuse, R72, R98 ;  /* 0x000000483448723c */ /* 0x042fe60000000862 */
[----:B------:R-:W1:Y:S04]  /*2520*/  LDSM.16.MT88.4 R28, [R30] ;  /* 0x000000001e1c783b */ /* 0x000e680000004200 */
[----:B------:R-:W1:Y:S01]  /*2530*/  LDSM.16.MT88.4 R24, [R25] ;  /* 0x000000001918783b */ /* 0x000e620000004200 */
[C---:B------:R-:W-:Y:S03]  /*2540*/  HMMA.16816.F16 R74, R52.reuse, R74, R96 ;  /* 0x0000004a344a723c */ /* 0x040fe60000000860 */
[----:B------:R-:W1:Y:S05]  /*2550*/  LDSM.16.MT88.4 R76, [R76] ;  /* 0x000000004c4c783b */ /* 0x000e6a0000004200 */
[C---:B--2---:R-:W-:Y:S08]  /*2560*/  HMMA.16816.F16 R64, R52.reuse, R64, R86 ;  /* 0x000000403440723c */ /* 0x044ff00000000856 */
[C---:B---3--:R-:W-:Y:S08]  /*2570*/  HMMA.16816.F16 R68, R52.reuse, R68, R94 ;  /* 0x000000443444723c */ /* 0x048ff0000000085e */
[C---:B------:R-:W-:Y:S08]  /*2580*/  HMMA.16816.F16 R70, R52.reuse, R70, R92 ;  /* 0x000000463446723c */ /* 0x040ff0000000085c */
[C---:B------:R-:W-:Y:S08]  /*2590*/  HMMA.16816.F16 R66, R52.reuse, R66, R84 ;  /* 0x000000423442723c */ /* 0x040ff00000000854 */
[C---:B------:R-:W-:Y:S08]  /*25a0*/  HMMA.16816.F16 R60, R52.reuse, R60, R82 ;  /* 0x0000003c343c723c */ /* 0x040ff00000000852 */
[C---:B------:R-:W-:Y:S08]  /*25b0*/  HMMA.16816.F16 R62, R52.reuse, R62, R80 ;  /* 0x0000003e343e723c */ /* 0x040ff00000000850 */
[C---:B------:R-:W-:Y:S08]  /*25c0*/  HMMA.16816.F16 R18, R52.reuse, R56, R18 ;  /* 0x000000383412723c */ /* 0x040ff00000000812 */
[----:B------:R-:W-:Y:S08]  /*25d0*/  HMMA.16816.F16 R16, R52, R58, R16 ;  /* 0x0000003a3410723c */ /* 0x000ff00000000810 */
[C---:B----4-:R-:W-:Y:S08]  /*25e0*/  HMMA.16816.F16 R14, R20.reuse, R48, R14 ;  /* 0x00000030140e723c */ /* 0x050ff0000000080e */
[C---:B------:R-:W-:Y:S08]  /*25f0*/  HMMA.16816.F16 R90, R20.reuse, R50, R90 ;  /* 0x00000032145a723c */ /* 0x040ff0000000085a */
[C---:B-----5:R-:W-:Y:S08]  /*2600*/  HMMA.16816.F16 R12, R20.reuse, R44, R12 ;  /* 0x0000002c140c723c */ /* 0x060ff0000000080c */
[C---:B------:R-:W-:Y:S08]  /*2610*/  HMMA.16816.F16 R88, R20.reuse, R46, R88 ;  /* 0x0000002e1458723c */ /* 0x040ff00000000858 */
[C---:B------:R-:W-:Y:S08]  /*2620*/  HMMA.16816.F16 R102, R20.reuse, R40, R102 ;  /* 0x000000281466723c */ /* 0x040ff00000000866 */
[C---:B------:R-:W-:Y:S08]  /*2630*/  HMMA.16816.F16 R100, R20.reuse, R42, R100 ;  /* 0x0000002a1464723c */ /* 0x040ff00000000864 */
[C---:B------:R-:W-:Y:S08]  /*2640*/  HMMA.16816.F16 R98, R20.reuse, R36, R72 ;  /* 0x000000241462723c */ /* 0x040ff00000000848 */
[C---:B------:R-:W-:Y:S08]  /*2650*/  HMMA.16816.F16 R96, R20.reuse, R38, R74 ;  /* 0x000000261460723c */ /* 0x040ff0000000084a */
[C---:B------:R-:W-:Y:S08]  /*2660*/  HMMA.16816.F16 R94, R20.reuse, R32, R68 ;  /* 0x00000020145e723c */ /* 0x040ff00000000844 */
[C---:B------:R-:W-:Y:S08]  /*2670*/  HMMA.16816.F16 R92, R20.reuse, R34, R70 ;  /* 0x00000022145c723c */ /* 0x040ff00000000846 */
[C---:B-1----:R-:W-:Y:S08]  /*2680*/  HMMA.16816.F16 R86, R20.reuse, R28, R64 ;  /* 0x0000001c1456723c */ /* 0x042ff00000000840 */
[C---:B------:R-:W-:Y:S08]  /*2690*/  HMMA.16816.F16 R84, R20.reuse, R30, R66 ;  /* 0x0000001e1454723c */ /* 0x040ff00000000842 */
[C---:B------:R-:W-:Y:S08]  /*26a0*/  HMMA.16816.F16 R82, R20.reuse, R24, R60 ;  /* 0x000000181452723c */ /* 0x040ff0000000083c */
[C---:B------:R-:W-:Y:S08]  /*26b0*/  HMMA.16816.F16 R80, R20.reuse, R26, R62 ;  /* 0x0000001a1450723c */ /* 0x040ff0000000083e */
[C---:B------:R-:W-:Y:S08]  /*26c0*/  HMMA.16816.F16 R18, R20.reuse, R76, R18 ;  /* 0x0000004c1412723c */ /* 0x040ff00000000812 */
[----:B------:R-:W-:Y:S01]  /*26d0*/  HMMA.16816.F16 R16, R20, R78, R16 ;  /* 0x0000004e1410723c */ /* 0x000fe20000000810 */
[----:B------:R-:W-:Y:S10]  /*26e0*/  @!UPT UIADD3 URZ, URZ, URZ, URZ ;  /* 0x0000003f3f3ff290 */ /* 0x000ff4000fffe03f */
[----:B------:R-:W-:Y:S11]  /*26f0*/  BRA `(.L_x_29) ;  /* 0x000015a000007947 */ /* 0x000ff60003800000 */
.L_x_28:
[----:B------:R-:W-:-:S04]  /*2700*/  IADD3 R20, R117, 0x3, RZ ;  /* 0x0000000375147810 */ /* 0x000fc80007ffe0ff */
[----:B------:R-:W-:-:S13]  /*2710*/  ISETP.GE.AND P0, PT, R20, UR5, PT ;  /* 0x0000000514007c0c */ /* 0x000fda000bf06270 */
[----:B------:R-:W-:Y:S05]  /*2720*/  @!P0 BRA `(.L_x_30) ;  /* 0x0000002000008947 */ /* 0x000fea0003800000 */
[----:B------:R-:W-:-:S04]  /*2730*/  DEPBAR.LE SB0, 0x0 ;  /* 0x000080000000791a */ /* 0x000fc80000000000 */
[----:B------:R-:W-:Y:S05]  /*2740*/  BRA `(.L_x_29) ;  /* 0x0000155000007947 */ /* 0x000fea0003800000 */
.L_x_30:
[----:B------:R-:W-:Y:S01]  /*2750*/  ISETP.GT.AND P0, PT, R116, 0xff, PT ;  /* 0x000000ff7400780c */ /* 0x000fe20003f04270 */
[----:B------:R-:W-:-:S12]  /*2760*/  BSSY B1, `(.L_x_31) ;  /* 0x00000a6000017945 */ /* 0x000fd80003800000 */
[----:B------:R-:W-:Y:S05]  /*2770*/  @P0 BRA `(.L_x_32) ;  /* 0x00000a4000000947 */ /* 0x000fea0003800000 */
[----:B------:R-:W-:Y:S01]  /*2780*/  ISETP.NE.AND P0, PT, R119, RZ, PT ;  /* 0x000000ff7700720c */ /* 0x000fe20003f05270 */
[----:B------:R-:W-:Y:S01]  /*2790*/  IMAD.MOV.U32 R22, RZ, RZ, 0x1400 ;  /* 0x00001400ff167424 */ /* 0x000fe200078e00ff */
[----:B------:R-:W-:Y:S01]  /*27a0*/  LOP3.LUT R21, R20, 0x3, RZ, 0xc0, !PT ;  /* 0x0000000314157812 */ /* 0x000fe200078ec0ff */
[----:B------:R-:W-:Y:S01]  /*27b0*/  BSSY B0, `(.L_x_33) ;  /* 0x000003d000007945 */ /* 0x000fe20003800000 */
[----:B-1----:R-:W-:-:S03]  /*27c0*/  IMAD.MOV.U32 R29, RZ, RZ, R116 ;  /* 0x000000ffff1d7224 */ /* 0x002fc600078e0074 */
[----:B------:R-:W-:-:S06]  /*27d0*/  IMAD R21, R21, R22, 0x80 ;  /* 0x0000008015157424 */ /* 0x000fcc00078e0216 */
[----:B------:R-:W-:Y:S05]  /*27e0*/  @!P0 BRA `(.L_x_34) ;  /* 0x0000039000008947 */ /* 0x000fea0003800000 */
[----:B------:R-:W-:Y:S01]  /*27f0*/  IMAD R25, R20, 0x20, R115 ;  /* 0x0000002014197824 */ /* 0x000fe200078e0273 */
[----:B------:R-:W-:Y:S01]  /*2800*/  BSSY B2, `(.L_x_35) ;  /* 0x0000010000027945 */ /* 0x000fe20003800000 */
[----:B------:R-:W-:-:S03]  /*2810*/  ISETP.NE.AND P1, PT, R119, 0x1, PT ;  /* 0x000000017700780c */ /* 0x000fc60003f25270 */
[----:B------:R-:W-:-:S04]  /*2820*/  ISETP.GE.AND P0, PT, R25, c[0x0][0x180], PT ;  /* 0x0000600019007a0c */ /* 0x000fc80003f06270 */
[----:B------:R-:W-:-:S13]  /*2830*/  ISETP.GE.OR P0, PT, R113, c[0x0][0x178], P0 ;  /* 0x00005e0071007a0c */ /* 0x000fda0000706670 */
[----:B------:R-:W-:Y:S05]  /*2840*/  @P0 BRA `(.L_x_36) ;  /* 0x000000b000000947 */ /* 0x000fea0003800000 */
[----:B------:R-:W-:Y:S01]  /*2850*/  SHF.R.S32.HI R23, RZ, 0x1f, R25 ;  /* 0x0000001fff177819 */ /* 0x000fe20000011419 */
[----:B------:R-:W-:Y:S01]  /*2860*/  IMAD R26, R114, 0x28, R115 ;  /* 0x00000028721a7824 */ /* 0x000fe200078e0273 */
[----:B------:R-:W-:-:S03]  /*2870*/  IADD3 R24, P0, R112, R25, RZ ;  /* 0x0000001970187210 */ /* 0x000fc60007f1e0ff */
[----:B------:R-:W-:Y:S01]  /*2880*/  IMAD R25, R26, 0x2, R21 ;  /* 0x000000021a197824 */ /* 0x000fe200078e0215 */
[----:B------:R-:W-:Y:S02]  /*2890*/  LEA.HI.X.SX32 R23, R112, R23, 0x1, P0 ;  /* 0x0000001770177211 */ /* 0x000fe400000f0eff */
[----:B------:R-:W-:-:S04]  /*28a0*/  LEA R22, P0, R24, c[0x0][0x160], 0x1 ;  /* 0x0000580018167a11 */ /* 0x000fc800078008ff */
[----:B------:R-:W-:-:S05]  /*28b0*/  LEA.HI.X R23, R24, c[0x0][0x164], R23, 0x1, P0 ;  /* 0x0000590018177a11 */ /* 0x000fca00000f0c17 */
[----:B------:R-:W-:Y:S01]  /*28c0*/  @!PT LDS RZ, [RZ] ;  /* 0x00000000fffff984 */ /* 0x000fe20000000800 */
[----:B------:R-:W-:Y:S01]  /*28d0*/  @!PT LDS RZ, [RZ] ;  /* 0x00000000fffff984 */ /* 0x000fe20000000800 */
[----:B------:R-:W-:Y:S01]  /*28e0*/  @!PT LDS RZ, [RZ] ;  /* 0x00000000fffff984 */ /* 0x000fe20000000800 */
[----:B------:R1:W-:Y:S04]  /*28f0*/  LDGSTS.E.128 [R25], [R22.64] ;  /* 0x0000000016197fae */ /* 0x0003e8000b921c46 */
.L_x_36:
[----:B------:R-:W-:Y:S05]  /*2900*/  BSYNC B2 ;  /* 0x0000000000027941 */ /* 0x000fea0003800000 */
.L_x_35:
[----:B------:R-:W-:Y:S01]  /*2910*/  IADD3 R29, R116, 0x20, RZ ;  /* 0x00000020741d7810 */ /* 0x000fe20007ffe0ff */
[----:B------:R-:W-:Y:S05]  /*2920*/  @!P1 BRA `(.L_x_34) ;  /* 0x0000025000009947 */ /* 0x000fea0003800000 */
[----:B-1----:R-:W-:Y:S01]  /*2930*/  IMAD R25, R20, 0x20, R108 ;  /* 0x0000002014197824 */ /* 0x002fe200078e026c */
        /* <DEDUP_REMOVED lines=16> */
.L_x_38:
[----:B------:R-:W-:Y:S05]  /*2a40*/  BSYNC B2 ;  /* 0x0000000000027941 */ /* 0x000fea0003800000 */
.L_x_37:
[----:B------:R-:W-:Y:S01]  /*2a50*/  IMAD.MOV.U32 R29, RZ, RZ, R0 ;  /* 0x000000ffff1d7224 */ /* 0x000fe200078e0000 */
[----:B------:R-:W-:Y:S05]  /*2a60*/  @!P1 BRA `(.L_x_34) ;  /* 0x0000011000009947 */ /* 0x000fea0003800000 */
[----:B------:R-:W-:Y:S02]  /*2a70*/  IMAD R24, R20, 0x20, R3 ;  /* 0x0000002014187824 */ /* 0x000fe400078e0203 */
[----:B------:R-:W-:-:S03]  /*2a80*/  IMAD.MOV.U32 R29, RZ, RZ, R5 ;  /* 0x000000ffff1d7224 */ /* 0x000fc600078e0005 */
[----:B------:R-:W-:-:S04]  /*2a90*/  ISETP.GE.AND P0, PT, R24, c[0x0][0x180], PT ;  /* 0x0000600018007a0c */ /* 0x000fc80003f06270 */
[----:B------:R-:W-:-:S13]  /*2aa0*/  ISETP.GE.OR P0, PT, R8, c[0x0][0x178], P0 ;  /* 0x00005e0008007a0c */ /* 0x000fda0000706670 */
[----:B------:R-:W-:Y:S05]  /*2ab0*/  @P0 BRA `(.L_x_34) ;  /* 0x000000c000000947 */ /* 0x000fea0003800000 */
[----:B-1----:R-:W-:Y:S01]  /*2ac0*/  SHF.R.S32.HI R22, RZ, 0x1f, R24 ;  /* 0x0000001fff167819 */ /* 0x002fe20000011418 */
[----:B------:R-:W-:Y:S01]  /*2ad0*/  IMAD R26, R6, 0x28, R3 ;  /* 0x00000028061a7824 */ /* 0x000fe200078e0203 */
[C---:B------:R-:W-:Y:S01]  /*2ae0*/  IADD3 R23, P0, R9.reuse, R24, RZ ;  /* 0x0000001809177210 */ /* 0x040fe20007f1e0ff */
[----:B------:R-:W-:Y:S02]  /*2af0*/  IMAD.MOV.U32 R29, RZ, RZ, R5 ;  /* 0x000000ffff1d7224 */ /* 0x000fe400078e0005 */
        /* <DEDUP_REMOVED lines=8> */
.L_x_34:
[----:B------:R-:W-:Y:S05]  /*2b80*/  BSYNC B0 ;  /* 0x0000000000007941 */ /* 0x000fea0003800000 */
.L_x_33:
[----:B------:R-:W-:-:S13]  /*2b90*/  ISETP.GE.U32.AND P0, PT, R121, 0x60, PT ;  /* 0x000000607900780c */ /* 0x000fda0003f06070 */
[----:B------:R-:W-:Y:S05]  /*2ba0*/  @!P0 BRA `(.L_x_32) ;  /* 0x0000061000008947 */ /* 0x000fea0003800000 */
[----:B------:R-:W-:-:S05]  /*2bb0*/  IMAD.SHL.U32 R28, R29, 0x8, RZ ;  /* 0x000000081d1c7824 */ /* 0x000fca00078e00ff */
.L_x_41:
[----:B-1----:R-:W-:Y:S01]  /*2bc0*/  IADD3 R25, R28, 0x100, RZ ;  /* 0x000001001c197810 */ /* 0x002fe20007ffe0ff */
[----:B------:R-:W-:Y:S01]  /*2bd0*/  BSSY B0, `(.L_x_39) ;  /* 0x000005c000007945 */ /* 0x000fe20003800000 */
[C---:B------:R-:W-:Y:S02]  /*2be0*/  IADD3 R22, R29.reuse, 0x20, RZ ;  /* 0x000000201d167810 */ /* 0x040fe40007ffe0ff */
[----:B------:R-:W-:Y:S02]  /*2bf0*/  SHF.R.S32.HI R24, RZ, 0x1f, R25 ;  /* 0x0000001fff187819 */ /* 0x000fe40000011419 */
[----:B------:R-:W-:Y:S02]  /*2c00*/  SHF.R.S32.HI R23, RZ, 0x1f, R22 ;  /* 0x0000001fff177819 */ /* 0x000fe40000011416 */
[----:B------:R-:W-:Y:S02]  /*2c10*/  IADD3 R27, R29, 0x40, RZ ;  /* 0x000000401d1b7810 */ /* 0x000fe40007ffe0ff */
[----:B------:R-:W-:-:S02]  /*2c20*/  LEA.HI R26, R24, R25, RZ, 0x5 ;  /* 0x00000019181a7211 */ /* 0x000fc400078f28ff */
[----:B------:R-:W-:Y:S02]  /*2c30*/  IADD3 R31, R28, 0x200, RZ ;  /* 0x000002001c1f7810 */ /* 0x000fe40007ffe0ff */
[----:B------:R-:W-:Y:S02]  /*2c40*/  LEA.HI R24, R23, R22, RZ, 0x2 ;  /* 0x0000001617187211 */ /* 0x000fe400078f10ff */
[----:B------:R-:W-:Y:S02]  /*2c50*/  SHF.R.S32.HI R23, RZ, 0x1f, R28 ;  /* 0x0000001fff177819 */ /* 0x000fe4000001141c */
[----:B------:R-:W-:Y:S02]  /*2c60*/  SHF.R.S32.HI R30, RZ, 0x1f, R27 ;  /* 0x0000001fff1e7819 */ /* 0x000fe4000001141b */
[----:B------:R-:W-:Y:S02]  /*2c70*/  SHF.R.S32.HI R22, RZ, 0x1f, R31 ;  /* 0x0000001fff167819 */ /* 0x000fe4000001141f */
[----:B------:R-:W-:-:S02]  /*2c80*/  LEA.HI R23, R23, R28, RZ, 0x5 ;  /* 0x0000001c17177211 */ /* 0x000fc400078f28ff */
[----:B------:R-:W-:Y:S02]  /*2c90*/  LOP3.LUT R26, R26, 0xffffffe0, RZ, 0xc0, !PT ;  /* 0xffffffe01a1a7812 */ /* 0x000fe400078ec0ff */
[----:B------:R-:W-:Y:S02]  /*2ca0*/  LEA.HI R30, R30, R27, RZ, 0x2 ;  /* 0x0000001b1e1e7211 */ /* 0x000fe400078f10ff */
[----:B------:R-:W-:Y:S01]  /*2cb0*/  LEA.HI R27, R22, R31, RZ, 0x5 ;  /* 0x0000001f161b7211 */ /* 0x000fe200078f28ff */
[----:B------:R-:W-:Y:S01]  /*2cc0*/  IMAD.IADD R35, R25, 0x1, -R26 ;  /* 0x0000000119237824 */ /* 0x000fe200078e0a1a */
[----:B------:R-:W-:Y:S02]  /*2cd0*/  SHF.R.S32.HI R22, RZ, 0x1f, R29 ;  /* 0x0000001fff167819 */ /* 0x000fe4000001141d */
[----:B------:R-:W-:Y:S01]  /*2ce0*/  LOP3.LUT R23, R23, 0xffffffe0, RZ, 0xc0, !PT ;  /* 0xffffffe017177812 */ /* 0x000fe200078ec0ff */
[----:B------:R-:W-:Y:S01]  /*2cf0*/  IMAD R38, R20, 0x20, R35 ;  /* 0x0000002014267824 */ /* 0x000fe200078e0223 */
[----:B------:R-:W-:-:S02]  /*2d00*/  LOP3.LUT R26, R27, 0xffffffe0, RZ, 0xc0, !PT ;  /* 0xffffffe01b1a7812 */ /* 0x000fc400078ec0ff */
[----:B------:R-:W-:Y:S01]  /*2d10*/  LEA.HI R22, R22, R29, RZ, 0x2 ;  /* 0x0000001d16167211 */ /* 0x000fe200078f10ff */
[----:B------:R-:W-:Y:S01]  /*2d20*/  IMAD.IADD R27, R28, 0x1, -R23 ;  /* 0x000000011c1b7824 */ /* 0x000fe200078e0a17 */
[----:B------:R-:W-:Y:S01]  /*2d30*/  SHF.R.S32.HI R34, RZ, 0x2, R24 ;  /* 0x00000002ff227819 */ /* 0x000fe20000011418 */
[----:B------:R-:W-:Y:S01]  /*2d40*/  IMAD.IADD R37, R31, 0x1, -R26 ;  /* 0x000000011f257824 */ /* 0x000fe200078e0a1a */
[----:B------:R-:W-:Y:S01]  /*2d50*/  SHF.R.S32.HI R32, RZ, 0x2, R22 ;  /* 0x00000002ff207819 */ /* 0x000fe20000011416 */
[C---:B------:R-:W-:Y:S01]  /*2d60*/  IMAD R31, R20.reuse, 0x20, R27 ;  /* 0x00000020141f7824 */ /* 0x040fe200078e021b */
[----:B------:R-:W-:Y:S01]  /*2d70*/  SHF.R.S32.HI R40, RZ, 0x2, R30 ;  /* 0x00000002ff287819 */ /* 0x000fe2000001141e */
[----:B------:R-:W-:Y:S01]  /*2d80*/  IMAD R41, R20, 0x20, R37 ;  /* 0x0000002014297824 */ /* 0x000fe200078e0225 */
[----:B------:R-:W-:Y:S01]  /*2d90*/  IADD3 R25, R28, 0x300, RZ ;  /* 0x000003001c197810 */ /* 0x000fe20007ffe0ff */
[----:B------:R-:W-:Y:S01]  /*2da0*/  IMAD.IADD R24, R123, 0x1, R32 ;  /* 0x000000017b187824 */ /* 0x000fe200078e0220 */
[----:B------:R-:W-:Y:S01]  /*2db0*/  ISETP.GE.AND P1, PT, R31, c[0x0][0x180], PT ;  /* 0x000060001f007a0c */ /* 0x000fe20003f26270 */
[C---:B------:R-:W-:Y:S01]  /*2dc0*/  IMAD.IADD R36, R123.reuse, 0x1, R34 ;  /* 0x000000017b247824 */ /* 0x040fe200078e0222 */
[----:B------:R-:W-:Y:S01]  /*2dd0*/  ISETP.GE.AND P0, PT, R38, c[0x0][0x180], PT ;  /* 0x0000600026007a0c */ /* 0x000fe20003f06270 */
[----:B------:R-:W-:Y:S01]  /*2de0*/  IMAD.IADD R39, R123, 0x1, R40 ;  /* 0x000000017b277824 */ /* 0x000fe200078e0228 */
[----:B------:R-:W-:-:S02]  /*2df0*/  ISETP.GE.AND P2, PT, R41, c[0x0][0x180], PT ;  /* 0x0000600029007a0c */ /* 0x000fc40003f46270 */
[----:B------:R-:W-:Y:S02]  /*2e00*/  ISETP.GE.OR P1, PT, R24, c[0x0][0x178], P1 ;  /* 0x00005e0018007a0c */ /* 0x000fe40000f26670 */
[----:B------:R-:W-:Y:S02]  /*2e10*/  SHF.R.S32.HI R26, RZ, 0x1f, R25 ;  /* 0x0000001fff1a7819 */ /* 0x000fe40000011419 */
[----:B------:R-:W-:Y:S02]  /*2e20*/  ISETP.GE.OR P0, PT, R36, c[0x0][0x178], P0 ;  /* 0x00005e0024007a0c */ /* 0x000fe40000706670 */
[----:B------:R-:W-:Y:S02]  /*2e30*/  ISETP.GE.OR P2, PT, R39, c[0x0][0x178], P2 ;  /* 0x00005e0027007a0c */ /* 0x000fe40001746670 */
[----:B------:R-:W-:Y:S02]  /*2e40*/  IADD3 R22, R29, 0x60, RZ ;  /* 0x000000601d167810 */ /* 0x000fe40007ffe0ff */
[----:B------:R-:W-:-:S02]  /*2e50*/  LEA.HI R26, R26, R25, RZ, 0x5 ;  /* 0x000000191a1a7211 */ /* 0x000fc400078f28ff */
[----:B------:R-:W-:Y:S01]  /*2e60*/  SHF.R.S32.HI R23, RZ, 0x1f, R22 ;  /* 0x0000001fff177819 */ /* 0x000fe20000011416 */
[----:B------:R-:W-:Y:S01]  /*2e70*/  @!P1 IMAD R30, R32, 0x28, R27 ;  /* 0x00000028201e9824 */ /* 0x000fe200078e021b */
        /* <DEDUP_REMOVED lines=12> */
[----:B------:R-:W-:-:S02]  /*2f40*/  @!P0 IADD3 R37, P4, R38, R23, RZ ;  /* 0x0000001726258210 */ /* 0x000fc40007f9e0ff */
[----:B------:R-:W-:Y:S02]  /*2f50*/  @!P2 IADD3 R35, P5, R41, R24, RZ ;  /* 0x000000182923a210 */ /* 0x000fe40007fbe0ff */
[----:B------:R-:W-:Y:S02]  /*2f60*/  @!P1 LEA.HI.X.SX32 R40, R22, R25, 0x1, P3 ;  /* 0x0000001916289211 */ /* 0x000fe400018f0eff */
[----:B------:R-:W-:Y:S02]  /*2f70*/  @!P1 LEA R22, P3, R31, c[0x0][0x160], 0x1 ;  /* 0x000058001f169a11 */ /* 0x000fe400078608ff */
[----:B------:R-:W-:Y:S02]  /*2f80*/  @!P0 LEA.HI.X.SX32 R38, R23, R26, 0x1, P4 ;  /* 0x0000001a17268211 */ /* 0x000fe400020f0eff */
        /* <DEDUP_REMOVED lines=8> */
[----:B------:R-:W-:Y:S01]  /*3010*/  IMAD R37, R20, 0x20, R43 ;  /* 0x0000002014257824 */ /* 0x000fe200078e022b */
[----:B------:R-:W-:Y:S01]  /*3020*/  @!P2 LEA.HI.X R27, R35, c[0x0][0x164], R36, 0x1, P5 ;  /* 0x00005900231baa11 */ /* 0x000fe200028f0c24 */
[----:B------:R-:W-:Y:S01]  /*3030*/  @!P2 IMAD R35, R34, 0x2, R21 ;  /* 0x000000022223a824 */ /* 0x000fe200078e0215 */
[----:B------:R-:W-:Y:S01]  /*3040*/  @!PT LDS RZ, [RZ] ;  /* 0x00000000fffff984 */ /* 0x000fe20000000800 */
[----:B------:R-:W-:Y:S01]  /*3050*/  @!PT LDS RZ, [RZ] ;  /* 0x00000000fffff984 */ /* 0x000fe20000000800 */
[----:B------:R-:W-:Y:S01]  /*3060*/  @!PT LDS RZ, [RZ] ;  /* 0x00000000fffff984 */ /* 0x000fe20000000800 */
[----:B------:R1:W-:Y:S01]  /*3070*/  @!P1 LDGSTS.E.128 [R31], [R22.64] ;  /* 0x00000000161f9fae */ /* 0x0003e2000b921c46 */
[----:B------:R-:W-:Y:S01]  /*3080*/  IMAD.IADD R32, R123, 0x1, R30 ;  /* 0x000000017b207824 */ /* 0x000fe200078e021e */
[----:B------:R-:W-:-:S02]  /*3090*/  ISETP.GE.AND P1, PT, R37, c[0x0][0x180], PT ;  /* 0x0000600025007a0c */ /* 0x000fc40003f26270 */
[----:B------:R1:W-:Y:S01]  /*30a0*/  @!P0 LDGSTS.E.128 [R33], [R24.64] ;  /* 0x0000000018218fae */ /* 0x0003e2000b921c46 */
[C---:B------:R-:W-:Y:S02]  /*30b0*/  ISETP.GE.AND P0, PT, R29.reuse, 0x80, PT ;  /* 0x000000801d00780c */ /* 0x040fe40003f06270 */
        /* <DEDUP_REMOVED lines=13> */
.L_x_40:
[----:B-1----:R-:W-:Y:S05]  /*3190*/  BSYNC B0 ;  /* 0x0000000000007941 */ /* 0x002fea0003800000 */
.L_x_39:
[----:B------:R-:W-:Y:S01]  /*31a0*/  IADD3 R28, R28, 0x400, RZ ;  /* 0x000004001c1c7810 */ /* 0x000fe20007ffe0ff */
[----:B------:R-:W-:Y:S05]  /*31b0*/  @!P0 BRA `(.L_x_41) ;  /* 0xfffffa0000008947 */ /* 0x000fea000383ffff */
.L_x_32:
[----:B------:R-:W-:Y:S05]  /*31c0*/  BSYNC B1 ;  /* 0x0000000000017941 */ /* 0x000fea0003800000 */
.L_x_31:
[----:B------:R-:W-:Y:S01]  /*31d0*/  ISETP.GT.AND P0, PT, R116, 0x1ff, PT ;  /* 0x000001ff7400780c */ /* 0x000fe20003f04270 */
[----:B------:R-:W-:-:S12]  /*31e0*/  BSSY B1, `(.L_x_42) ;  /* 0x00000a9000017945 */ /* 0x000fd80003800000 */
[----:B------:R-:W-:Y:S05]  /*31f0*/  @P0 BRA `(.L_x_43) ;  /* 0x00000a7000000947 */ /* 0x000fea0003800000 */
[----:B------:R-:W-:Y:S01]  /*3200*/  ISETP.NE.AND P0, PT, R118, RZ, PT ;  /* 0x000000ff7600720c */ /* 0x000fe20003f05270 */
[----:B-1----:R-:W-:Y:S01]  /*3210*/  IMAD.MOV.U32 R22, RZ, RZ, 0x2200 ;  /* 0x00002200ff167424 */ /* 0x002fe200078e00ff */
[----:B------:R-:W-:Y:S01]  /*3220*/  IADD3 R20, R117, 0x3, RZ ;  /* 0x0000000375147810 */ /* 0x000fe20007ffe0ff */
[----:B------:R-:W-:Y:S01]  /*3230*/  BSSY B0, `(.L_x_44) ;  /* 0x0000041000007945 */ /* 0x000fe20003800000 */
[----:B------:R-:W-:Y:S02]  /*3240*/  IMAD.MOV.U32 R28, RZ, RZ, R116 ;  /* 0x000000ffff1c7224 */ /* 0x000fe400078e0074 */
[----:B------:R-:W-:-:S05]  /*3250*/  LOP3.LUT R21, R20, 0x3, RZ, 0xc0, !PT ;  /* 0x0000000314157812 */ /* 0x000fca00078ec0ff */
[----:B------:R-:W-:Y:S02]  /*3260*/  IMAD R21, R21, R22, 0x5080 ;  /* 0x0000508015157424 */ /* 0x000fe400078e0216 */
[----:B------:R-:W-:Y:S05]  /*3270*/  @!P0 BRA `(.L_x_45) ;  /* 0x000003c000008947 */ /* 0x000fea0003800000 */
[----:B------:R-:W-:Y:S01]  /*3280*/  IMAD R23, R20, 0x20, R106 ;  /* 0x0000002014177824 */ /* 0x000fe200078e026a */
[----:B------:R-:W-:Y:S01]  /*3290*/  ISETP.GE.AND P0, PT, R110, c[0x0][0x17c], PT ;  /* 0x00005f006e007a0c */ /* 0x000fe20003f06270 */
[----:B------:R-:W-:Y:S01]  /*32a0*/  BSSY B2, `(.L_x_46) ;  /* 0x0000010000027945 */ /* 0x000fe20003800000 */
[----:B------:R-:W-:Y:S02]  /*32b0*/  ISETP.NE.AND P1, PT, R118, 0x1, PT ;  /* 0x000000017600780c */ /* 0x000fe40003f25270 */
[----:B------:R-:W-:-:S13]  /*32c0*/  ISETP.GE.OR P0, PT, R23, c[0x0][0x180], P0 ;  /* 0x0000600017007a0c */ /* 0x000fda0000706670 */
[----:B------:R-:W-:Y:S05]  /*32d0*/  @P0 BRA `(.L_x_47) ;  /* 0x000000c000000947 */ /* 0x000fea0003800000 */
[----:B------:R-:W-:Y:S02]  /*32e0*/  IMAD R23, R23, c[0x0][0x17c], RZ ;  /* 0x00005f0017177a24 */ /* 0x000fe400078e02ff */
[----:B------:R-:W-:-:S03]  /*32f0*/  IMAD R26, R106, 0x88, R111 ;  /* 0x000000886a1a7824 */ /* 0x000fc600078e026f */
        /* <DEDUP_REMOVED lines=10> */
.L_x_47:
[----:B------:R-:W-:Y:S05]  /*33a0*/  BSYNC B2 ;  /* 0x0000000000027941 */ /* 0x000fea0003800000 */
.L_x_46:
[----:B------:R-:W-:Y:S01]  /*33b0*/  IADD3 R28, R116, 0x20, RZ ;  /* 0x00000020741c7810 */ /* 0x000fe20007ffe0ff */
[----:B------:R-:W-:Y:S05]  /*33c0*/  @!P1 BRA `(.L_x_45) ;  /* 0x0000027000009947 */ /* 0x000fea0003800000 */
[----:B-1----:R-:W-:Y:S01]  /*33d0*/  IMAD R23, R20, 0x20, R105 ;  /* 0x0000002014177824 */ /* 0x002fe200078e0269 */
        /* <DEDUP_REMOVED lines=17> */
.L_x_49:
[----:B------:R-:W-:Y:S05]  /*34f0*/  BSYNC B2 ;  /* 0x0000000000027941 */ /* 0x000fea0003800000 */
.L_x_48:
        /* <DEDUP_REMOVED lines=10> */
[----:B------:R-:W-:Y:S01]  /*35a0*/  SHF.R.S32.HI R24, RZ, 0x1f, R22 ;  /* 0x0000001fff187819 */ /* 0x000fe20000011416 */
[----:B------:R-:W-:Y:S01]  /*35b0*/  IMAD R25, R26, 0x2, R21 ;  /* 0x000000021a197824 */ /* 0x000fe200078e0215 */
        /* <DEDUP_REMOVED lines=8> */
.L_x_45:
[----:B------:R-:W-:Y:S05]  /*3640*/  BSYNC B0 ;  /* 0x0000000000007941 */ /* 0x000fea0003800000 */
.L_x_44:
[----:B------:R-:W-:-:S13]  /*3650*/  ISETP.GE.U32.AND P0, PT, R120, 0x60, PT ;  /* 0x000000607800780c */ /* 0x000fda0003f06070 */
[----:B------:R-:W-:Y:S05]  /*3660*/  @!P0 BRA `(.L_x_43) ;  /* 0x0000060000008947 */ /* 0x000fea0003800000 */
.L_x_52:
[C---:B------:R-:W-:Y:S01]  /*3670*/  IADD3 R24, R28.reuse, 0x20, RZ ;  /* 0x000000201c187810 */ /* 0x040fe20007ffe0ff */
[C---:B-1----:R-:W-:Y:S01]  /*3680*/  IMAD.SHL.U32 R22, R28.reuse, 0x8, RZ ;  /* 0x000000081c167824 */ /* 0x042fe200078e00ff */
        /* <DEDUP_REMOVED lines=15> */
[----:B------:R-:W-:Y:S01]  /*3780*/  SHF.R.S32.HI R29, RZ, 0x1f, R26 ;  /* 0x0000001fff1d7819 */ /* 0x000fe2000001141a */
[----:B------:R-:W-:Y:S01]  /*3790*/  IMAD.IADD R33, R125, 0x1, R32 ;  /* 0x000000017d217824 */ /* 0x000fe200078e0220 */
        /* <DEDUP_REMOVED lines=9> */
[----:B------:R-:W-:Y:S01]  /*3830*/  IMAD.IADD R41, R125, 0x1, R40 ;  /* 0x000000017d297824 */ /* 0x000fe200078e0228 */
[----:B------:R-:W-:Y:S01]  /*3840*/  SHF.R.S32.HI R37, RZ, 0x4, R29 ;  /* 0x00000004ff257819 */ /* 0x000fe2000001141d */
[----:B------:R-:W-:Y:S01]  /*3850*/  IMAD R29, R20, 0x20, R27 ;  /* 0x00000020141d7824 */ /* 0x000fe200078e021b */
[----:B------:R-:W-:Y:S01]  /*3860*/  IADD3 R22, R28, 0x60, RZ ;  /* 0x000000601c167810 */ /* 0x000fe20007ffe0ff */
[C---:B------:R-:W-:Y:S01]  /*3870*/  IMAD R36, R20.reuse, 0x20, R35 ;  /* 0x0000002014247824 */ /* 0x040fe200078e0223 */
[----:B------:R-:W-:Y:S01]  /*3880*/  ISETP.GE.AND P1, PT, R33, c[0x0][0x17c], PT ;  /* 0x00005f0021007a0c */ /* 0x000fe20003f26270 */
[----:B------:R-:W-:Y:S01]  /*3890*/  IMAD R39, R20, 0x20, R37 ;  /* 0x0000002014277824 */ /* 0x000fe200078e0225 */
[----:B------:R-:W-:Y:S01]  /*38a0*/  ISETP.GE.AND P0, PT, R38, c[0x0][0x17c], PT ;  /* 0x00005f0026007a0c */ /* 0x000fe20003f06270 */
[----:B------:R-:W-:Y:S01]  /*38b0*/  IMAD.SHL.U32 R26, R22, 0x8, RZ ;  /* 0x00000008161a7824 */ /* 0x000fe200078e00ff */
[----:B------:R-:W-:-:S02]  /*38c0*/  ISETP.GE.AND P2, PT, R41, c[0x0][0x17c], PT ;  /* 0x00005f0029007a0c */ /* 0x000fc40003f46270 */
[----:B------:R-:W-:Y:S02]  /*38d0*/  ISETP.GE.OR P1, PT, R29, c[0x0][0x180], P1 ;  /* 0x000060001d007a0c */ /* 0x000fe40000f26670 */
[----:B------:R-:W-:Y:S02]  /*38e0*/  ISETP.GE.OR P0, PT, R36, c[0x0][0x180], P0 ;  /* 0x0000600024007a0c */ /* 0x000fe40000706670 */
[----:B------:R-:W-:Y:S02]  /*38f0*/  ISETP.GE.OR P2, PT, R39, c[0x0][0x180], P2 ;  /* 0x0000600027007a0c */ /* 0x000fe40001746670 */
[----:B------:R-:W-:-:S04]  /*3900*/  SHF.R.S32.HI R23, RZ, 0x1f, R26 ;  /* 0x0000001fff177819 */ /* 0x000fc8000001141a */
[----:B------:R-:W-:Y:S02]  /*3910*/  LEA.HI R24, R23, R26, RZ, 0x7 ;  /* 0x0000001a17187211 */ /* 0x000fe400078f38ff */
[----:B------:R-:W-:Y:S01]  /*3920*/  SHF.R.S32.HI R23, RZ, 0x1f, R22 ;  /* 0x0000001fff177819 */ /* 0x000fe20000011416 */
[----:B------:R-:W-:Y:S01]  /*3930*/  @!P1 IMAD R30, R27, 0x88, R32 ;  /* 0x000000881b1e9824 */ /* 0x000fe200078e0220 */
[----:B------:R-:W-:Y:S01]  /*3940*/  LOP3.LUT R25, R24, 0xffffff80, RZ, 0xc0, !PT ;  /* 0xffffff8018197812 */ /* 0x000fe200078ec0ff */
[----:B------:R-:W-:Y:S01]  /*3950*/  @!P0 IMAD R32, R35, 0x88, R34 ;  /* 0x0000008823208824 */ /* 0x000fe200078e0222 */
[----:B------:R-:W-:Y:S01]  /*3960*/  LEA.HI R31, R23, R22, RZ, 0x4 ;  /* 0x00000016171f7211 */ /* 0x000fe200078f20ff */
[----:B------:R-:W-:Y:S01]  /*3970*/  @!P1 IMAD R22, R29, c[0x0][0x17c], RZ ;  /* 0x00005f001d169a24 */ /* 0x000fe200078e02ff */
[----:B------:R-:W-:Y:S01]  /*3980*/  @!P2 SHF.R.S32.HI R27, RZ, 0x1f, R41 ;  /* 0x0000001fff1ba819 */ /* 0x000fe20000011429 */
[----:B------:R-:W-:Y:S02]  /*3990*/  @!P0 IMAD R23, R36, c[0x0][0x17c], RZ ;  /* 0x00005f0024178a24 */ /* 0x000fe400078e02ff */
[----:B------:R-:W-:Y:S01]  /*39a0*/  @!P2 IMAD R24, R39, c[0x0][0x17c], RZ ;  /* 0x00005f002718aa24 */ /* 0x000fe200078e02ff */
[----:B------:R-:W-:Y:S01]  /*39b0*/  @!P1 IADD3 R29, P3, R33, R22, RZ ;  /* 0x00000016211d9210 */ /* 0x000fe20007f7e0ff */
[----:B------:R-:W-:Y:S01]  /*39c0*/  IMAD.IADD R42, R26, 0x1, -R25 ;  /* 0x000000011a2a7824 */ /* 0x000fe200078e0a19 */
[----:B------:R-:W-:Y:S01]  /*39d0*/  @!P1 SHF.R.S32.HI R25, RZ, 0x1f, R33 ;  /* 0x0000001fff199819 */ /* 0x000fe20000011421 */
[----:B------:R-:W-:Y:S01]  /*39e0*/  @!P2 IMAD R34, R37, 0x88, R40 ;  /* 0x000000882522a824 */ /* 0x000fe200078e0228 */
[----:B------:R-:W-:Y:S01]  /*39f0*/  @!P0 SHF.R.S32.HI R26, RZ, 0x1f, R38 ;  /* 0x0000001fff1a8819 */ /* 0x000fe20000011426 */
[----:B------:R-:W-:Y:S01]  /*3a00*/  IMAD.IADD R37, R125, 0x1, R42 ;  /* 0x000000017d257824 */ /* 0x000fe200078e022a */
[----:B------:R-:W-:-:S02]  /*3a10*/  @!P0 IADD3 R35, P4, R38, R23, RZ ;  /* 0x0000001726238210 */ /* 0x000fc40007f9e0ff */
[----:B------:R-:W-:Y:S02]  /*3a20*/  @!P2 IADD3 R33, P5, R41, R24, RZ ;  /* 0x000000182921a210 */ /* 0x000fe40007fbe0ff */
[----:B------:R-:W-:Y:S02]  /*3a30*/  @!P1 LEA.HI.X.SX32 R40, R22, R25, 0x1, P3 ;  /* 0x0000001916289211 */ /* 0x000fe400018f0eff */
[----:B------:R-:W-:Y:S02]  /*3a40*/  @!P0 LEA.HI.X.SX32 R38, R23, R26, 0x1, P4 ;  /* 0x0000001a17268211 */ /* 0x000fe400020f0eff */
[----:B------:R-:W-:Y:S02]  /*3a50*/  @!P2 LEA.HI.X.SX32 R36, R24, R27, 0x1, P5 ;  /* 0x0000001b1824a211 */ /* 0x000fe400028f0eff */
[----:B------:R-:W-:Y:S02]  /*3a60*/  @!P1 LEA R22, P3, R29, c[0x0][0x168], 0x1 ;  /* 0x00005a001d169a11 */ /* 0x000fe400078608ff */
[----:B------:R-:W-:-:S02]  /*3a70*/  @!P0 LEA R24, P4, R35, c[0x0][0x168], 0x1 ;  /* 0x00005a0023188a11 */ /* 0x000fc400078808ff */
[----:B------:R-:W-:Y:S02]  /*3a80*/  @!P2 LEA R26, P5, R33, c[0x0][0x168], 0x1 ;  /* 0x00005a00211aaa11 */ /* 0x000fe400078a08ff */
[----:B------:R-:W-:Y:S01]  /*3a90*/  @!P1 LEA.HI.X R23, R29, c[0x0][0x16c], R40, 0x1, P3 ;  /* 0x00005b001d179a11 */ /* 0x000fe200018f0c28 */
[----:B------:R-:W-:Y:S01]  /*3aa0*/  @!P1 IMAD R29, R30, 0x2, R21 ;  /* 0x000000021e1d9824 */ /* 0x000fe200078e0215 */
[----:B------:R-:W-:Y:S02]  /*3ab0*/  @!P0 LEA.HI.X R25, R35, c[0x0][0x16c], R38, 0x1, P4 ;  /* 0x00005b0023198a11 */ /* 0x000fe400020f0c26 */
[----:B------:R-:W-:Y:S01]  /*3ac0*/  SHF.R.S32.HI R35, RZ, 0x4, R31 ;  /* 0x00000004ff237819 */ /* 0x000fe2000001141f */
[--C-:B------:R-:W-:Y:S01]  /*3ad0*/  @!P0 IMAD R31, R32, 0x2, R21.reuse ;  /* 0x00000002201f8824 */ /* 0x100fe200078e0215 */
        /* <DEDUP_REMOVED lines=23> */
.L_x_51:
[----:B-1----:R-:W-:Y:S05]  /*3c50*/  BSYNC B0 ;  /* 0x0000000000007941 */ /* 0x002fea0003800000 */
.L_x_50:
[----:B------:R-:W-:Y:S05]  /*3c60*/  @!P0 BRA `(.L_x_52) ;  /* 0xfffffa0000008947 */ /* 0x000fea000383ffff */
.L_x_43:
[----:B------:R-:W-:Y:S05]  /*3c70*/  BSYNC B1 ;  /* 0x0000000000017941 */ /* 0x000fea0003800000 */
.L_x_42:
[----:B------:R-:W0:Y:S01]  /*3c80*/  LDGDEPBAR ;  /* 0x00000000000079af */ /* 0x000e220000000000 */
[----:B------:R-:W-:-:S05]  /*3c90*/  DEPBAR.LE SB0, 0x2 ;  /* 0x000080800000791a */ /* 0x000fca0000000000 */
.L_x_29:
[----:B------:R-:W-:Y:S02]  /*3ca0*/  WARPSYNC 0xffffffff ;  /* 0xffffffff00007948 */ /* 0x000fe40003800000 */
[----:B------:R-:W-:Y:S01]  /*3cb0*/  IADD3 R117, R117, 0x1, RZ ;  /* 0x0000000175757810 */ /* 0x000fe20007ffe0ff */
[----:B------:R-:W-:Y:S03]  /*3cc0*/  BAR.SYNC.DEFER_BLOCKING 0x0 ;  /* 0x0000000000007b1d */ /* 0x000fe60000010000 */
[----:B------:R-:W-:-:S13]  /*3cd0*/  ISETP.GE.AND P0, PT, R117, UR5, PT ;  /* 0x0000000575007c0c */ /* 0x000fda000bf06270 */
[----:B------:R-:W-:Y:S01]  /*3ce0*/  @P0 CALL.REL.NOINC `(.L_x_27) ;  /* 0x0000001000000944 */ /* 0x000fe20003c00000 */
[----:B------:R-:W-:Y:S05]  /*3cf0*/  BRA `(.L_x_53) ;  /* 0xffffe38000007947 */ /* 0x000fea000383ffff */
.L_x_27:
[----:B------:R-:W-:-:S13]  /*3d00*/  ISETP.GE.AND P0, PT, R116, 0x20, PT ;  /* 0x000000207400780c */ /* 0x000fda0003f06270 */
[----:B------:R-:W-:Y:S05]  /*3d10*/  @!P0 EXIT ;  /* 0x000000000000894d */ /* 0x000fea0003800000 */
[----:B------:R-:W-:Y:S01]  /*3d20*/  IMAD R2, R122, 0x15, R123 ;  /* 0x000000157a027824 */ /* 0x000fe200078e027b */
[C---:B------:R-:W-:Y:S02]  /*3d30*/  IADD3 R11, R125.reuse, 0x10, RZ ;  /* 0x000000107d0b7810 */ /* 0x040fe40007ffe0ff */
[----:B------:R-:W-:Y:S02]  /*3d40*/  IADD3 R21, R125, 0x20, RZ ;  /* 0x000000207d157810 */ /* 0x000fe40007ffe0ff */
[C---:B------:R-:W-:Y:S01]  /*3d50*/  ISETP.GE.AND P0, PT, R2.reuse, c[0x0][0x178], PT ;  /* 0x00005e0002007a0c */ /* 0x040fe20003f06270 */
[----:B------:R-:W-:-:S03]  /*3d60*/  IMAD R2, R2, c[0x0][0x17c], RZ ;  /* 0x00005f0002027a24 */ /* 0x000fc600078e02ff */
[----:B------:R-:W-:Y:S02]  /*3d70*/  ISETP.GE.OR P1, PT, R125, c[0x0][0x17c], P0 ;  /* 0x00005f007d007a0c */ /* 0x000fe40000726670 */
[----:B------:R-:W-:-:S11]  /*3d80*/  SHF.R.S32.HI R0, RZ, 0x1f, R2 ;  /* 0x0000001fff007819 */ /* 0x000fd60000011402 */
[----:B------:R-:W-:Y:S05]  /*3d90*/  @P1 BRA `(.L_x_54) ;  /* 0x0000013000001947 */ /* 0x000fea0003800000 */
[----:B------:R-:W2:Y:S01]  /*3da0*/  S2R R4, SR_LANEID ;  /* 0x0000000000047919 */ /* 0x000ea20000000000 */
[----:B------:R-:W-:Y:S01]  /*3db0*/  IMAD.MOV.U32 R9, RZ, RZ, c[0x0][0x17c] ;  /* 0x00005f00ff097624 */ /* 0x000fe200078e00ff */
[C---:B------:R-:W-:Y:S01]  /*3dc0*/  IADD3 R6, P1, R125.reuse, R2, RZ ;  /* 0x000000027d067210 */ /* 0x040fe20007f3e0ff */
[----:B------:R-:W-:Y:S01]  /*3dd0*/  IMAD.MOV.U32 R5, RZ, RZ, RZ ;  /* 0x000000ffff057224 */ /* 0x000fe200078e00ff */
[----:B------:R-:W-:Y:S02]  /*3de0*/  WARPSYNC 0xffffffff ;  /* 0xffffffff00007948 */ /* 0x000fe40003800000 */
[----:B------:R-:W-:Y:S02]  /*3df0*/  SHF.R.U32.HI R9, RZ, 0x1, R9 ;  /* 0x00000001ff097819 */ /* 0x000fe40000011609 */
[----:B-1----:R-:W-:Y:S02]  /*3e00*/  LEA.HI.X.SX32 R23, R125, R0, 0x1, P1 ;  /* 0x000000007d177211 */ /* 0x002fe400008f0eff */
[----:B------:R-:W-:-:S02]  /*3e10*/  LEA R7, P1, R6, c[0x0][0x170], 0x1 ;  /* 0x00005c0006077a11 */ /* 0x000fc400078208ff */
[----:B--2---:R-:W-:Y:S02]  /*3e20*/  SHF.R.U32.HI R3, RZ, 0x2, R4 ;  /* 0x00000002ff037819 */ /* 0x004fe40000011604 */
[----:B------:R-:W-:-:S05]  /*3e30*/  LOP3.LUT R4, R4, 0x3, RZ, 0xc0, !PT ;  /* 0x0000000304047812 */ /* 0x000fca00078ec0ff */
[----:B------:R-:W-:Y:S01]  /*3e40*/  IMAD.WIDE.U32 R4, R3, R9, R4 ;  /* 0x0000000903047225 */ /* 0x000fe200078e0004 */
[----:B------:R-:W-:-:S04]  /*3e50*/  LEA.HI.X R3, R6, c[0x0][0x174], R23, 0x1, P1 ;  /* 0x00005d0006037a11 */ /* 0x000fc800008f0c17 */
[----:B------:R-:W-:-:S04]  /*3e60*/  LEA R6, P1, R4, R7, 0x2 ;  /* 0x0000000704067211 */ /* 0x000fc800078210ff */
[----:B------:R-:W-:-:S05]  /*3e70*/  LEA.HI.X R7, R4, R3, R5, 0x2, P1 ;  /* 0x0000000304077211 */ /* 0x000fca00008f1405 */
[----:B------:R-:W-:Y:S01]  /*3e80*/  IMAD.WIDE.U32 R4, R9, 0x20, R6 ;  /* 0x0000002009047825 */ /* 0x000fe200078e0006 */
[----:B------:R1:W-:Y:S04]  /*3e90*/  STG.E [R6.64], R14 ;  /* 0x0000000e06007986 */ /* 0x0003e8000c101906 */
[----:B------:R1:W-:Y:S04]  /*3ea0*/  STG.E [R4.64], R15 ;  /* 0x0000000f04007986 */ /* 0x0003e8000c101906 */
[----:B------:R1:W-:Y:S04]  /*3eb0*/  STG.E [R6.64+0x10], R90 ;  /* 0x0000105a06007986 */ /* 0x0003e8000c101906 */
[----:B------:R1:W-:Y:S02]  /*3ec0*/  STG.E [R4.64+0x10], R91 ;  /* 0x0000105b04007986 */ /* 0x0003e4000c101906 */
.L_x_54:
[----:B------:R-:W-:Y:S02]  /*3ed0*/  ISETP.GE.OR P6, PT, R11, c[0x0][0x17c], P0 ;  /* 0x00005f000b007a0c */ /* 0x000fe400007c6670 */
[----:B------:R-:W-:-:S02]  /*3ee0*/  IADD3 R3, R125, 0x30, RZ ;  /* 0x000000307d037810 */ /* 0x000fc40007ffe0ff */
[C---:B------:R-:W-:Y:S02]  /*3ef0*/  IADD3 R9, R125.reuse, 0x40, RZ ;  /* 0x000000407d097810 */ /* 0x040fe40007ffe0ff */
[C---:B-1----:R-:W-:Y:S02]  /*3f00*/  IADD3 R15, R125.reuse, 0x50, RZ ;  /* 0x000000507d0f7810 */ /* 0x042fe40007ffe0ff */
[C---:B------:R-:W-:Y:S02]  /*3f10*/  IADD3 R23, R125.reuse, 0x60, RZ ;  /* 0x000000607d177810 */ /* 0x040fe40007ffe0ff */
[----:B------:R-:W-:Y:S02]  /*3f20*/  IADD3 R125, R125, 0x70, RZ ;  /* 0x000000707d7d7810 */ /* 0x000fe40007ffe0ff */
[----:B------:R-:W-:Y:S02]  /*3f30*/  ISETP.GE.OR P5, PT, R21, c[0x0][0x17c], P0 ;  /* 0x00005f0015007a0c */ /* 0x000fe400007a6670 */
[----:B------:R-:W-:-:S02]  /*3f40*/  ISETP.GE.OR P4, PT, R3, c[0x0][0x17c], P0 ;  /* 0x00005f0003007a0c */ /* 0x000fc40000786670 */
[----:B------:R-:W-:Y:S02]  /*3f50*/  ISETP.GE.OR P3, PT, R9, c[0x0][0x17c], P0 ;  /* 0x00005f0009007a0c */ /* 0x000fe40000766670 */
[----:B------:R-:W-:Y:S02]  /*3f60*/  ISETP.GE.OR P2, PT, R15, c[0x0][0x17c], P0 ;  /* 0x00005f000f007a0c */ /* 0x000fe40000746670 */
[----:B------:R-:W-:Y:S02]  /*3f70*/  ISETP.GE.OR P1, PT, R23, c[0x0][0x17c], P0 ;  /* 0x00005f0017007a0c */ /* 0x000fe40000726670 */
[----:B------:R-:W-:Y:S01]  /*3f80*/  ISETP.GE.OR P0, PT, R125, c[0x0][0x17c], P0 ;  /* 0x00005f007d007a0c */ /* 0x000fe20000706670 */
[----:B------:R-:W-:Y:S07]  /*3f90*/  @P6 BRA `(.L_x_55) ;  /* 0x0000013000006947 */ /* 0x000fee0003800000 */
[----:B------:R-:W1:Y:S01]  /*3fa0*/  S2R R4, SR_LANEID ;  /* 0x0000000000047919 */ /* 0x000e620000000000 */
[----:B------:R-:W-:Y:S01]  /*3fb0*/  IMAD.MOV.U32 R5, RZ, RZ, c[0x0][0x17c] ;  /* 0x00005f00ff057624 */ /* 0x000fe200078e00ff */
[----:B------:R-:W-:Y:S01]  /*3fc0*/  IADD3 R8, P6, R2, R11, RZ ;  /* 0x0000000b02087210 */ /* 0x000fe20007fde0ff */
[----:B------:R-:W-:Y:S03]  /*3fd0*/  WARPSYNC 0xffffffff ;  /* 0xffffffff00007948 */ /* 0x000fe60003800000 */
[----:B------:R-:W-:Y:S01]  /*3fe0*/  SHF.R.U32.HI R27, RZ, 0x1, R5 ;  /* 0x00000001ff1b7819 */ /* 0x000fe20000011605 */
[----:B------:R-:W-:Y:S01]  /*3ff0*/  IMAD.MOV.U32 R5, RZ, RZ, RZ ;  /* 0x000000ffff057224 */ /* 0x000fe200078e00ff */
[----:B------:R-:W-:-:S02]  /*4000*/  LEA.HI.X.SX32 R25, R11, R0, 0x1, P6 ;  /* 0x000000000b197211 */ /* 0x000fc400030f0eff */
[----:B------:R-:W-:Y:S02]  /*4010*/  LEA R11, P6, R8, c[0x0][0x170], 0x1 ;  /* 0x00005c00080b7a11 */ /* 0x000fe400078c08ff */
[----:B-1----:R-:W-:Y:S02]  /*4020*/  SHF.R.U32.HI R7, RZ, 0x2, R4 ;  /* 0x00000002ff077819 */ /* 0x002fe40000011604 */
        /* <DEDUP_REMOVED lines=10> */
.L_x_55:
[----:B------:R-:W-:Y:S05]  /*40d0*/  @P5 BRA `(.L_x_56) ;  /* 0x0000013000005947 */ /* 0x000fea0003800000 */
[----:B-1----:R-:W1:Y:S01]  /*40e0*/  S2R R4, SR_LANEID ;  /* 0x0000000000047919 */ /* 0x002e620000000000 */
        /* <DEDUP_REMOVED lines=18> */
.L_x_56:
        /* <DEDUP_REMOVED lines=20> */
.L_x_57:
[----:B------:R-:W-:Y:S05]  /*4350*/  @P3 BRA `(.L_x_58) ;  /* 0x0000013000003947 */ /* 0x000fea0003800000 */
[----:B-1----:R-:W1:Y:S01]  /*4360*/  S2R R4, SR_LANEID ;  /* 0x0000000000047919 */ /* 0x002e620000000000 */
[----:B------:R-:W-:Y:S01]  /*4370*/  IMAD.MOV.U32 R3, RZ, RZ, c[0x0][0x17c] ;  /* 0x00005f00ff037624 */ /* 0x000fe200078e00ff */
[----:B------:R-:W-:Y:S01]  /*4380*/  IADD3 R8, P3, R2, R9, RZ ;  /* 0x0000000902087210 */ /* 0x000fe20007f7e0ff */
[----:B------:R-:W-:Y:S01]  /*4390*/  IMAD.MOV.U32 R5, RZ, RZ, RZ ;  /* 0x000000ffff057224 */ /* 0x000fe200078e00ff */
[----:B------:R-:W-:Y:S02]  /*43a0*/  WARPSYNC 0xffffffff ;  /* 0xffffffff00007948 */ /* 0x000fe40003800000 */
[----:B------:R-:W-:-:S02]  /*43b0*/  SHF.R.U32.HI R11, RZ, 0x1, R3 ;  /* 0x00000001ff0b7819 */ /* 0x000fc40000011603 */
[----:B------:R-:W-:Y:S02]  /*43c0*/  LEA.HI.X.SX32 R9, R9, R0, 0x1, P3 ;  /* 0x0000000009097211 */ /* 0x000fe400018f0eff */
        /* <DEDUP_REMOVED lines=12> */
.L_x_58:
        /* <DEDUP_REMOVED lines=20> */
.L_x_59:
        /* <DEDUP_REMOVED lines=20> */
.L_x_60:
[----:B------:R-:W-:Y:S05]  /*4710*/  @P0 EXIT ;  /* 0x000000000000094d */ /* 0x000fea0003800000 */
[----:B------:R-:W2:Y:S01]  /*4720*/  S2R R3, SR_LANEID ;  /* 0x0000000000037919 */ /* 0x000ea20000000000 */
[----:B-1----:R-:W-:Y:S01]  /*4730*/  IMAD.MOV.U32 R4, RZ, RZ, c[0x0][0x17c] ;  /* 0x00005f00ff047624 */ /* 0x002fe200078e00ff */
[----:B------:R-:W-:Y:S01]  /*4740*/  IADD3 R6, P0, R2, R125, RZ ;  /* 0x0000007d02067210 */ /* 0x000fe20007f1e0ff */
[----:B------:R-:W-:Y:S03]  /*4750*/  WARPSYNC 0xffffffff ;  /* 0xffffffff00007948 */ /* 0x000fe60003800000 */
[----:B------:R-:W-:-:S02]  /*4760*/  SHF.R.U32.HI R9, RZ, 0x1, R4 ;  /* 0x00000001ff097819 */ /* 0x000fc40000011604 */
[----:B------:R-:W-:Y:S02]  /*4770*/  LEA.HI.X.SX32 R125, R125, R0, 0x1, P0 ;  /* 0x000000007d7d7211 */ /* 0x000fe400000f0eff */
[----:B------:R-:W-:Y:S02]  /*4780*/  LEA R7, P0, R6, c[0x0][0x170], 0x1 ;  /* 0x00005c0006077a11 */ /* 0x000fe400078008ff */
[----:B--2---:R-:W-:Y:S02]  /*4790*/  SHF.R.U32.HI R5, RZ, 0x2, R3 ;  /* 0x00000002ff057819 */ /* 0x004fe40000011603 */
[----:B------:R-:W-:Y:S01]  /*47a0*/  LOP3.LUT R2, R3, 0x3, RZ, 0xc0, !PT ;  /* 0x0000000303027812 */ /* 0x000fe200078ec0ff */
[----:B------:R-:W-:-:S04]  /*47b0*/  IMAD.MOV.U32 R3, RZ, RZ, RZ ;  /* 0x000000ffff037224 */ /* 0x000fc800078e00ff */
[----:B------:R-:W-:Y:S01]  /*47c0*/  IMAD.WIDE.U32 R4, R5, R9, R2 ;  /* 0x0000000905047225 */ /* 0x000fe200078e0002 */
[----:B------:R-:W-:-:S04]  /*47d0*/  LEA.HI.X R3, R6, c[0x0][0x174], R125, 0x1, P0 ;  /* 0x00005d0006037a11 */ /* 0x000fc800000f0c7d */
[----:B------:R-:W-:-:S04]  /*47e0*/  LEA R2, P0, R4, R7, 0x2 ;  /* 0x0000000704027211 */ /* 0x000fc800078010ff */
[----:B------:R-:W-:-:S05]  /*47f0*/  LEA.HI.X R3, R4, R3, R5, 0x2, P0 ;  /* 0x0000000304037211 */ /* 0x000fca00000f1405 */
[----:B------:R-:W-:Y:S01]  /*4800*/  IMAD.WIDE.U32 R4, R9, 0x20, R2 ;  /* 0x0000002009047825 */ /* 0x000fe200078e0002 */
[----:B------:R-:W-:Y:S04]  /*4810*/  STG.E [R2.64], R18 ;  /* 0x0000001202007986 */ /* 0x000fe8000c101906 */
[----:B------:R-:W-:Y:S04]  /*4820*/  STG.E [R4.64], R19 ;  /* 0x0000001304007986 */ /* 0x000fe8000c101906 */
[----:B------:R-:W-:Y:S04]  /*4830*/  STG.E [R2.64+0x10], R16 ;  /* 0x0000101002007986 */ /* 0x000fe8000c101906 */
[----:B------:R-:W-:Y:S01]  /*4840*/  STG.E [R4.64+0x10], R17 ;  /* 0x0000101104007986 */ /* 0x000fe2000c101906 */
[----:B------:R-:W-:Y:S05]  /*4850*/  EXIT ;  /* 0x000000000000794d */ /* 0x000fea0003800000 */
.L_x_61:
[----:B------:R-:W-:-:S00]  /*4860*/  BRA `(.L_x_61) ;  /* 0xfffffff000007947 */ /* 0x000fc0000383ffff */
[----:B------:R-:W-:-:S00]  /*4870*/  NOP ;  /* 0x0000000000007918 */ /* 0x000fc00000000000 */
        /* <DEDUP_REMOVED lines=8> */
.L_x_62:


//--------------------- .nv.shared.gemm_mma_kernel --------------------------
	.section	.nv.shared.gemm_mma_kernel,"aw",@nobits
	.sectionflags	@""
	.align	16
